	.target	sm_90a

	.elftype	@"ET_EXEC"


//--------------------- .note.nv.tkinfo           --------------------------
	.section	.note.nv.tkinfo,"",@"SHT_NOTE"
	.sectionflags	@"SHF_NOTE_NV_TKINFO"
	.tkinfo
        /*0018*/ 	.word	0x00000002
        /*0030*/ 	.string	""
        /*0030*/ 	.string	"ptxas"
        /*0030*/ 	.string	"Cuda compilation tools, release 13.0, V13.0.88"
        /*0030*/ 	.string	"Build cuda_13.0.r13.0/compiler.36424714_0"
        /*0030*/ 	.string	"-arch sm_90a -m 64 "



//--------------------- .note.nv.cuinfo           --------------------------
	.section	.note.nv.cuinfo,"",@"SHT_NOTE"
	.sectionflags	@"SHF_NOTE_NV_CUINFO"
        /*0018*/ 	.short	0x0002
        /*001a*/ 	.short	0x005a
        /*001c*/ 	.short	0x0082
	.zero		2


//--------------------- .nv.info                  --------------------------
	.section	.nv.info,"",@"SHT_CUDA_INFO"
	.align	4


	//----- nvinfo : EIATTR_REGCOUNT
	.align		4
        /*0000*/ 	.byte	0x04, 0x2f
        /*0002*/ 	.short	(.L_16 - .L_15)
	.align		4
.L_15:
        /*0004*/ 	.word	index@(_ZN7cutlass13device_kernelINS_4gemm6kernel13GemmUniversalIN4cute5tupleIJiiiiEEENS1_10collective13CollectiveMmaINS1_49MainloopSm90TmaGmmaRmemAWarpSpecializedMixedInputILi3ENS5_IJNS4_1CILi1EEESB_SB_EEENS1_32KernelTmaWarpSpecializedPingpongEEENS5_IJNSA_ILi64EEENSA_ILi256EEENSA_ILi128EEEEEENS5_IJNS_12float_e4m3_tEEEENS5_IJlSB_lEEENS_10bfloat16_tESL_NS4_8TiledMMAINS4_8MMA_AtomIJNS4_4SM904GMMA28MMA_64x256x16_F32BF16BF16_RSILNSQ_5MajorE0ELSS_0ELNSQ_7ScaleInE1ELST_1EEEEEENS4_6LayoutISC_NS5_IJNSA_ILi0EEESX_SX_EEEEENS5_IJNS4_10UnderscoreES10_S10_EEEEENS4_13SM90_TMA_LOADENS4_14ComposedLayoutINS4_7SwizzleILi3ELi4ELi3EEENS4_18smem_ptr_flag_bitsILi8EEENSW_INS5_IJNSA_ILi8EEESH_EEENS5_IJSH_SB_EEEEEEENS4_9Copy_AtomIJNS4_39AutoVectorizingCopyWithAssumedAlignmentILi128EEESJ_EEENS4_8identityES13_NS14_IS16_NS17_ILi16EEENSW_INS5_IJS19_SF_EEENS5_IJSF_SB_EEEEEEEvS1I_EENS_8epilogue10collective6detail29Sm90TmaWarpSpecializedAdapterINS1Q_15DefaultEpilogueISJ_SL_SL_NS1P_6thread17LinearCombinationISJ_Li1EffLNS1U_9ScaleType4KindE0ELNS_15FloatRoundStyleE2ESJ_EENS1_15EpilogueDefaultEEEEEvvEEEEvNT_6ParamsE)
        /*0008*/ 	.word	0x000000a8


	//----- nvinfo : EIATTR_FRAME_SIZE
	.align		4
.L_16:
        /*000c*/ 	.byte	0x04, 0x11
        /*000e*/ 	.short	(.L_18 - .L_17)
	.align		4
.L_17:
        /*0010*/ 	.word	index@(_ZN7cutlass13device_kernelINS_4gemm6kernel13GemmUniversalIN4cute5tupleIJiiiiEEENS1_10collective13CollectiveMmaINS1_49MainloopSm90TmaGmmaRmemAWarpSpecializedMixedInputILi3ENS5_IJNS4_1CILi1EEESB_SB_EEENS1_32KernelTmaWarpSpecializedPingpongEEENS5_IJNSA_ILi64EEENSA_ILi256EEENSA_ILi128EEEEEENS5_IJNS_12float_e4m3_tEEEENS5_IJlSB_lEEENS_10bfloat16_tESL_NS4_8TiledMMAINS4_8MMA_AtomIJNS4_4SM904GMMA28MMA_64x256x16_F32BF16BF16_RSILNSQ_5MajorE0ELSS_0ELNSQ_7ScaleInE1ELST_1EEEEEENS4_6LayoutISC_NS5_IJNSA_ILi0EEESX_SX_EEEEENS5_IJNS4_10UnderscoreES10_S10_EEEEENS4_13SM90_TMA_LOADENS4_14ComposedLayoutINS4_7SwizzleILi3ELi4ELi3EEENS4_18smem_ptr_flag_bitsILi8EEENSW_INS5_IJNSA_ILi8EEESH_EEENS5_IJSH_SB_EEEEEEENS4_9Copy_AtomIJNS4_39AutoVectorizingCopyWithAssumedAlignmentILi128EEESJ_EEENS4_8identityES13_NS14_IS16_NS17_ILi16EEENSW_INS5_IJS19_SF_EEENS5_IJSF_SB_EEEEEEEvS1I_EENS_8epilogue10collective6detail29Sm90TmaWarpSpecializedAdapterINS1Q_15DefaultEpilogueISJ_SL_SL_NS1P_6thread17LinearCombinationISJ_Li1EffLNS1U_9ScaleType4KindE0ELNS_15FloatRoundStyleE2ESJ_EENS1_15EpilogueDefaultEEEEEvvEEEEvNT_6ParamsE)
        /*0014*/ 	.word	0x00000000


	//----- nvinfo : EIATTR_MIN_STACK_SIZE
	.align		4
.L_18:
        /*0018*/ 	.byte	0x04, 0x12
        /*001a*/ 	.short	(.L_20 - .L_19)
	.align		4
.L_19:
        /*001c*/ 	.word	index@(_ZN7cutlass13device_kernelINS_4gemm6kernel13GemmUniversalIN4cute5tupleIJiiiiEEENS1_10collective13CollectiveMmaINS1_49MainloopSm90TmaGmmaRmemAWarpSpecializedMixedInputILi3ENS5_IJNS4_1CILi1EEESB_SB_EEENS1_32KernelTmaWarpSpecializedPingpongEEENS5_IJNSA_ILi64EEENSA_ILi256EEENSA_ILi128EEEEEENS5_IJNS_12float_e4m3_tEEEENS5_IJlSB_lEEENS_10bfloat16_tESL_NS4_8TiledMMAINS4_8MMA_AtomIJNS4_4SM904GMMA28MMA_64x256x16_F32BF16BF16_RSILNSQ_5MajorE0ELSS_0ELNSQ_7ScaleInE1ELST_1EEEEEENS4_6LayoutISC_NS5_IJNSA_ILi0EEESX_SX_EEEEENS5_IJNS4_10UnderscoreES10_S10_EEEEENS4_13SM90_TMA_LOADENS4_14ComposedLayoutINS4_7SwizzleILi3ELi4ELi3EEENS4_18smem_ptr_flag_bitsILi8EEENSW_INS5_IJNSA_ILi8EEESH_EEENS5_IJSH_SB_EEEEEEENS4_9Copy_AtomIJNS4_39AutoVectorizingCopyWithAssumedAlignmentILi128EEESJ_EEENS4_8identityES13_NS14_IS16_NS17_ILi16EEENSW_INS5_IJS19_SF_EEENS5_IJSF_SB_EEEEEEEvS1I_EENS_8epilogue10collective6detail29Sm90TmaWarpSpecializedAdapterINS1Q_15DefaultEpilogueISJ_SL_SL_NS1P_6thread17LinearCombinationISJ_Li1EffLNS1U_9ScaleType4KindE0ELNS_15FloatRoundStyleE2ESJ_EENS1_15EpilogueDefaultEEEEEvvEEEEvNT_6ParamsE)
        /*0020*/ 	.word	0x00000000
.L_20:


//--------------------- .nv.compat                --------------------------
	.section	.nv.compat,"",@"SHT_CUDA_COMPAT_INFO"
	.align	4
        /*0000*/ 	.byte	0x02, 0x09, 0x01, 0x00, 0x02, 0x02, 0x04, 0x00, 0x02, 0x05, 0x05, 0x00, 0x03, 0x07, 0x01, 0x01
        /*0010*/ 	.byte	0x02, 0x03, 0x01, 0x00, 0x02, 0x06, 0x01, 0x00, 0x04, 0x0b, 0x08, 0x00, 0x00, 0x00, 0x00, 0x00
        /*0020*/ 	.byte	0x00, 0x00, 0x00, 0x00


//--------------------- .nv.info._ZN7cutlass13device_kernelINS_4gemm6kernel13GemmUniversalIN4cute5tupleIJiiiiEEENS1_10collective13CollectiveMmaINS1_49MainloopSm90TmaGmmaRmemAWarpSpecializedMixedInputILi3ENS5_IJNS4_1CILi1EEESB_SB_EEENS1_32KernelTmaWarpSpecializedPingpongEEENS5_IJNSA_ILi64EEENSA_ILi256EEENSA_ILi128EEEEEENS5_IJNS_12float_e4m3_tEEEENS5_IJlSB_lEEENS_10bfloat16_tESL_NS4_8TiledMMAINS4_8MMA_AtomIJNS4_4SM904GMMA28MMA_64x256x16_F32BF16BF16_RSILNSQ_5MajorE0ELSS_0ELNSQ_7ScaleInE1ELST_1EEEEEENS4_6LayoutISC_NS5_IJNSA_ILi0EEESX_SX_EEEEENS5_IJNS4_10UnderscoreES10_S10_EEEEENS4_13SM90_TMA_LOADENS4_14ComposedLayoutINS4_7SwizzleILi3ELi4ELi3EEENS4_18smem_ptr_flag_bitsILi8EEENSW_INS5_IJNSA_ILi8EEESH_EEENS5_IJSH_SB_EEEEEEENS4_9Copy_AtomIJNS4_39AutoVectorizingCopyWithAssumedAlignmentILi128EEESJ_EEENS4_8identityES13_NS14_IS16_NS17_ILi16EEENSW_INS5_IJS19_SF_EEENS5_IJSF_SB_EEEEEEEvS1I_EENS_8epilogue10collective6detail29Sm90TmaWarpSpecializedAdapterINS1Q_15DefaultEpilogueISJ_SL_SL_NS1P_6thread17LinearCombinationISJ_Li1EffLNS1U_9ScaleType4KindE0ELNS_15FloatRoundStyleE2ESJ_EENS1_15EpilogueDefaultEEEEEvvEEEEvNT_6ParamsE --------------------------
	.section	.nv.info._ZN7cutlass13device_kernelINS_4gemm6kernel13GemmUniversalIN4cute5tupleIJiiiiEEENS1_10collective13CollectiveMmaINS1_49MainloopSm90TmaGmmaRmemAWarpSpecializedMixedInputILi3ENS5_IJNS4_1CILi1EEESB_SB_EEENS1_32KernelTmaWarpSpecializedPingpongEEENS5_IJNSA_ILi64EEENSA_ILi256EEENSA_ILi128EEEEEENS5_IJNS_12float_e4m3_tEEEENS5_IJlSB_lEEENS_10bfloat16_tESL_NS4_8TiledMMAINS4_8MMA_AtomIJNS4_4SM904GMMA28MMA_64x256x16_F32BF16BF16_RSILNSQ_5MajorE0ELSS_0ELNSQ_7ScaleInE1ELST_1EEEEEENS4_6LayoutISC_NS5_IJNSA_ILi0EEESX_SX_EEEEENS5_IJNS4_10UnderscoreES10_S10_EEEEENS4_13SM90_TMA_LOADENS4_14ComposedLayoutINS4_7SwizzleILi3ELi4ELi3EEENS4_18smem_ptr_flag_bitsILi8EEENSW_INS5_IJNSA_ILi8EEESH_EEENS5_IJSH_SB_EEEEEEENS4_9Copy_AtomIJNS4_39AutoVectorizingCopyWithAssumedAlignmentILi128EEESJ_EEENS4_8identityES13_NS14_IS16_NS17_ILi16EEENSW_INS5_IJS19_SF_EEENS5_IJSF_SB_EEEEEEEvS1I_EENS_8epilogue10collective6detail29Sm90TmaWarpSpecializedAdapterINS1Q_15DefaultEpilogueISJ_SL_SL_NS1P_6thread17LinearCombinationISJ_Li1EffLNS1U_9ScaleType4KindE0ELNS_15FloatRoundStyleE2ESJ_EENS1_15EpilogueDefaultEEEEEvvEEEEvNT_6ParamsE,"",@"SHT_CUDA_INFO"
	.sectionflags	@""
	.align	4


	//----- nvinfo : EIATTR_CUDA_API_VERSION
	.align		4
        /*0000*/ 	.byte	0x04, 0x37
        /*0002*/ 	.short	(.L_22 - .L_21)
.L_21:
        /*0004*/ 	.word	0x00000082


	//----- nvinfo : EIATTR_KPARAM_INFO
	.align		4
.L_22:
        /*0008*/ 	.byte	0x04, 0x17
        /*000a*/ 	.short	(.L_24 - .L_23)
.L_23:
        /*000c*/ 	.word	0x00000000
        /*0010*/ 	.short	0x0000
        /*0012*/ 	.short	0x0070
        /*0014*/ 	.byte	0x00, 0xf0, 0x01, 0x18


	//----- nvinfo : EIATTR_SPARSE_MMA_MASK
	.align		4
.L_24:
        /*0018*/ 	.byte	0x03, 0x50
        /*001a*/ 	.short	0x0000


	//----- nvinfo : EIATTR_MAXREG_COUNT
	.align		4
        /*001c*/ 	.byte	0x03, 0x1b
        /*001e*/ 	.short	0x00a8


	//----- nvinfo : EIATTR_NUM_BARRIERS
	.align		4
        /*0020*/ 	.byte	0x02, 0x4c
        /*0022*/ 	.byte	0x01
	.zero		1


	//----- nvinfo : EIATTR_EXTERNS
	.align		4
        /*0024*/ 	.byte	0x04, 0x0f
        /*0026*/ 	.short	(.L_26 - .L_25)


	//   ....[0]....
	.align		4
.L_25:
        /*0028*/ 	.word	index@(__assertfail)


	//----- nvinfo : EIATTR_MERCURY_ISA_VERSION
	.align		4
.L_26:
        /*002c*/ 	.byte	0x03, 0x5f
        /*002e*/ 	.short	0x0101


	//----- nvinfo : EIATTR_INT_WARP_WIDE_INSTR_OFFSETS
	.align		4
        /*0030*/ 	.byte	0x04, 0x31
        /*0032*/ 	.short	(.L_28 - .L_27)


	//   ....[0]....
.L_27:
        /*0034*/ 	.word	0x00000480


	//   ....[1]....
        /*0038*/ 	.word	0x00000490


	//   ....[2]....
        /*003c*/ 	.word	0x00000500


	//   ....[3]....
        /*0040*/ 	.word	0x00000510


	//   ....[4]....
        /*0044*/ 	.word	0x00000520


	//   ....[5]....
        /*0048*/ 	.word	0x00000540


	//   ....[6]....
        /*004c*/ 	.word	0x000005a0


	//   ....[7]....
        /*0050*/ 	.word	0x000005c0


	//----- nvinfo : EIATTR_COOP_GROUP_MASK_REGIDS
	.align		4
.L_28:
        /*0054*/ 	.byte	0x04, 0x29
        /*0056*/ 	.short	(.L_30 - .L_29)


	//   ....[0]....
.L_29:
        /*0058*/ 	.word	0xffffffff


	//   ....[1]....
        /*005c*/ 	.word	0xffffffff


	//   ....[2]....
        /*0060*/ 	.word	0xffffffff


	//   ....[3]....
        /*0064*/ 	.word	0xffffffff


	//   ....[4]....
        /*0068*/ 	.word	0xffffffff


	//   ....[5]....
        /*006c*/ 	.word	0xffffffff


	//   ....[6]....
        /*0070*/ 	.word	0x0500000f


	//----- nvinfo : EIATTR_COOP_GROUP_INSTR_OFFSETS
	.align		4
.L_30:
        /*0074*/ 	.byte	0x04, 0x28
        /*0076*/ 	.short	(.L_32 - .L_31)


	//   ....[0]....
.L_31:
        /*0078*/ 	.word	0x00000050


	//   ....[1]....
        /*007c*/ 	.word	0x00000080


	//   ....[2]....
        /*0080*/ 	.word	0x00000180


	//   ....[3]....
        /*0084*/ 	.word	0x00000370


	//   ....[4]....
        /*0088*/ 	.word	0x000003b0


	//   ....[5]....
        /*008c*/ 	.word	0x000003f0


	//   ....[6]....
        /*0090*/ 	.word	0x0000f0e0


	//----- nvinfo : EIATTR_REG_RECONFIG
	.align		4
.L_32:
        /*0094*/ 	.byte	0x01, 0x54
	.zero		2


	//----- nvinfo : EIATTR_SYSCALL_OFFSETS
	.align		4
        /*0098*/ 	.byte	0x04, 0x46
        /*009a*/ 	.short	(.L_34 - .L_33)


	//   ....[0]....
.L_33:
        /*009c*/ 	.word	0x00001500


	//   ....[1]....
        /*00a0*/ 	.word	0x0000e0d0


	//   ....[2]....
        /*00a4*/ 	.word	0x0000e200


	//----- nvinfo : EIATTR_MBARRIER_INSTR_OFFSETS
	.align		4
.L_34:
        /*00a8*/ 	.byte	0x04, 0x39
        /*00aa*/ 	.short	(.L_36 - .L_35)


	//   ....[0]....
.L_35:
        /*00ac*/ 	.word	0x00000300
        /*00b0*/ 	.word	0x000000ff
        /*00b4*/ 	.word	0x00000000
        /*00b8*/ 	.short	0x0100
        /*00ba*/ 	.byte	0x05
	.zero		1


	//   ....[1]....
        /*00bc*/ 	.word	0x00000310
        /*00c0*/ 	.word	0x000000ff
        /*00c4*/ 	.word	0x00000018
        /*00c8*/ 	.short	0x0100
        /*00ca*/ 	.byte	0x05
	.zero		1


	//   ....[2]....
        /*00cc*/ 	.word	0x00000320
        /*00d0*/ 	.word	0x000000ff
        /*00d4*/ 	.word	0x00000008
        /*00d8*/ 	.short	0x0100
        /*00da*/ 	.byte	0x05
	.zero		1


	//   ....[3]....
        /*00dc*/ 	.word	0x00000330
        /*00e0*/ 	.word	0x000000ff
        /*00e4*/ 	.word	0x00000020
        /*00e8*/ 	.short	0x0100
        /*00ea*/ 	.byte	0x05
	.zero		1


	//   ....[4]....
        /*00ec*/ 	.word	0x00000340
        /*00f0*/ 	.word	0x000000ff
        /*00f4*/ 	.word	0x00000010
        /*00f8*/ 	.short	0x0100
        /*00fa*/ 	.byte	0x05
	.zero		1


	//   ....[5]....
        /*00fc*/ 	.word	0x00000350
        /*0100*/ 	.word	0x000000ff
        /*0104*/ 	.word	0x00000028
        /*0108*/ 	.short	0x0100
        /*010a*/ 	.byte	0x05
	.zero		1


	//   ....[6]....
        /*010c*/ 	.word	0x000005e0
        /*0110*/ 	.word	0x000000ff
        /*0114*/ 	.word	0x00000060
        /*0118*/ 	.short	0x0100
        /*011a*/ 	.byte	0x05
	.zero		1


	//   ....[7]....
        /*011c*/ 	.word	0x000005f0
        /*0120*/ 	.word	0x000000ff
        /*0124*/ 	.word	0x00000068
        /*0128*/ 	.short	0x0100
        /*012a*/ 	.byte	0x05
	.zero		1


	//   ....[8]....
        /*012c*/ 	.word	0x00000630
        /*0130*/ 	.word	0x000000ff
        /*0134*/ 	.word	0x00000040
        /*0138*/ 	.short	0x0100
        /*013a*/ 	.byte	0x0a
	.zero		1


	//   ....[9]....
        /*013c*/ 	.word	0x00000650
        /*0140*/ 	.word	0x000000ff
        /*0144*/ 	.word	0x00000048
        /*0148*/ 	.short	0x0100
        /*014a*/ 	.byte	0x0a
	.zero		1


	//   ....[10]....
        /*014c*/ 	.word	0x00000660
        /*0150*/ 	.word	0x000000ff
        /*0154*/ 	.word	0x00000050
        /*0158*/ 	.short	0x0100
        /*015a*/ 	.byte	0x0a
	.zero		1


	//   ....[11]....
        /*015c*/ 	.word	0x00000670
        /*0160*/ 	.word	0x000000ff
        /*0164*/ 	.word	0x00000058
        /*0168*/ 	.short	0x0100
        /*016a*/ 	.byte	0x0a
	.zero		1


	//   ....[12]....
        /*016c*/ 	.word	0x000013b0
        /*0170*/ 	.word	0x000000ff
        /*0174*/ 	.word	0xfffffff8
        /*0178*/ 	.short	0x010a
        /*017a*/ 	.byte	0x2e
	.zero		1


	//   ....[13]....
        /*017c*/ 	.word	0x000015c0
        /*0180*/ 	.word	0x00000003
        /*0184*/ 	.word	0x00000000
        /*0188*/ 	.short	0x010a
        /*018a*/ 	.byte	0x3f
	.zero		1


	//   ....[14]....
        /*018c*/ 	.word	0x00001600
        /*0190*/ 	.word	0x00000003
        /*0194*/ 	.word	0x00000000
        /*0198*/ 	.short	0x010a
        /*019a*/ 	.byte	0x3f
	.zero		1


	//   ....[15]....
        /*019c*/ 	.word	0x00001780
        /*01a0*/ 	.word	0x00000005
        /*01a4*/ 	.word	0x00000000
        /*01a8*/ 	.short	0x010a
        /*01aa*/ 	.byte	0x3f
	.zero		1


	//   ....[16]....
        /*01ac*/ 	.word	0x000026d0
        /*01b0*/ 	.word	0x00000005
        /*01b4*/ 	.word	0x00000000
        /*01b8*/ 	.short	0x010a
        /*01ba*/ 	.byte	0x3f
	.zero		1


	//   ....[17]....
        /*01bc*/ 	.word	0x00002c10
        /*01c0*/ 	.word	0x0000000c
        /*01c4*/ 	.word	0x00000000
        /*01c8*/ 	.short	0x010a
        /*01ca*/ 	.byte	0x3f
	.zero		1


	//   ....[18]....
        /*01cc*/ 	.word	0x00003800
        /*01d0*/ 	.word	0x000000ff
        /*01d4*/ 	.word	0x00000000
        /*01d8*/ 	.short	0x0101
        /*01da*/ 	.byte	0x06
	.zero		1


	//   ....[19]....
        /*01dc*/ 	.word	0x000038a0
        /*01e0*/ 	.word	0x0000000c
        /*01e4*/ 	.word	0x00000000
        /*01e8*/ 	.short	0x010a
        /*01ea*/ 	.byte	0x3f
	.zero		1


	//   ....[20]....
        /*01ec*/ 	.word	0x000048e0
        /*01f0*/ 	.word	0x000000ff
        /*01f4*/ 	.word	0x00000000
        /*01f8*/ 	.short	0x0101
        /*01fa*/ 	.byte	0x04
	.zero		1


	//   ....[21]....
        /*01fc*/ 	.word	0x00004920
        /*0200*/ 	.word	0x00000000
        /*0204*/ 	.word	0x00000000
        /*0208*/ 	.short	0x0101
        /*020a*/ 	.byte	0x2c
	.zero		1


	//   ....[22]....
        /*020c*/ 	.word	0x000049e0
        /*0210*/ 	.word	0x000000ff
        /*0214*/ 	.word	0x00000000
        /*0218*/ 	.short	0x0101
        /*021a*/ 	.byte	0x06
	.zero		1


	//   ....[23]....
        /*021c*/ 	.word	0x00004a90
        /*0220*/ 	.word	0x000000ff
        /*0224*/ 	.word	0x00000008
        /*0228*/ 	.short	0x010a
        /*022a*/ 	.byte	0x2e
	.zero		1


	//   ....[24]....
        /*022c*/ 	.word	0x0000d770
        /*0230*/ 	.word	0x00000004
        /*0234*/ 	.word	0x00000000
        /*0238*/ 	.short	0x0101
        /*023a*/ 	.byte	0x2c
	.zero		1


	//   ....[25]....
        /*023c*/ 	.word	0x0000e2f0
        /*0240*/ 	.word	0x00000006
        /*0244*/ 	.word	0x00000018
        /*0248*/ 	.short	0x010a
        /*024a*/ 	.byte	0x3f
	.zero		1


	//   ....[26]....
        /*024c*/ 	.word	0x0000e7a0
        /*0250*/ 	.word	0x0000001b
        /*0254*/ 	.word	0x00000068
        /*0258*/ 	.short	0x0101
        /*025a*/ 	.byte	0x3f
	.zero		1


	//   ....[27]....
        /*025c*/ 	.word	0x0000eed0
        /*0260*/ 	.word	0x00000007
        /*0264*/ 	.word	0x00000000
        /*0268*/ 	.short	0x010a
        /*026a*/ 	.byte	0x3f
	.zero		1


	//   ....[28]....
        /*026c*/ 	.word	0x0000ef50
        /*0270*/ 	.word	0x00000006
        /*0274*/ 	.word	0x00000000
        /*0278*/ 	.short	0x010a
        /*027a*/ 	.byte	0x3f
	.zero		1


	//   ....[29]....
        /*027c*/ 	.word	0x0000efe0
        /*0280*/ 	.word	0x00000003
        /*0284*/ 	.word	0x00000000
        /*0288*/ 	.short	0x010a
        /*028a*/ 	.byte	0x3f
	.zero		1


	//   ....[30]....
        /*028c*/ 	.word	0x0000f050
        /*0290*/ 	.word	0x00000003
        /*0294*/ 	.word	0xfffffff8
        /*0298*/ 	.short	0x010a
        /*029a*/ 	.byte	0x3f
	.zero		1


	//   ....[31]....
        /*029c*/ 	.word	0x0000f110
        /*02a0*/ 	.word	0x00000003
        /*02a4*/ 	.word	0x00000000
        /*02a8*/ 	.short	0x010a
        /*02aa*/ 	.byte	0x3f
	.zero		1


	//   ....[32]....
        /*02ac*/ 	.word	0x0000f160
        /*02b0*/ 	.word	0x00000005
        /*02b4*/ 	.word	0x00000000
        /*02b8*/ 	.short	0x010a
        /*02ba*/ 	.byte	0x3f
	.zero		1


	//   ....[33]....
        /*02bc*/ 	.word	0x0000f1b0
        /*02c0*/ 	.word	0x0000000c
        /*02c4*/ 	.word	0x00000000
        /*02c8*/ 	.short	0x010a
        /*02ca*/ 	.byte	0x3f
	.zero		1


	//   ....[34]....
        /*02cc*/ 	.word	0x0000f210
        /*02d0*/ 	.word	0x00000003
        /*02d4*/ 	.word	0x00000008
        /*02d8*/ 	.short	0x010a
        /*02da*/ 	.byte	0x3f
	.zero		1


	//   ....[35]....
        /*02dc*/ 	.word	0x0000f260
        /*02e0*/ 	.word	0x00000006
        /*02e4*/ 	.word	0x00000018
        /*02e8*/ 	.short	0x010a
        /*02ea*/ 	.byte	0x3f
	.zero		1


	//   ....[36]....
        /*02ec*/ 	.word	0x0000f3b0
        /*02f0*/ 	.word	0x00000007
        /*02f4*/ 	.word	0x00000000
        /*02f8*/ 	.short	0x010a
        /*02fa*/ 	.byte	0x3f
	.zero		1


	//   ....[37]....
        /*02fc*/ 	.word	0x0000f400
        /*0300*/ 	.word	0x00000006
        /*0304*/ 	.word	0x00000000
        /*0308*/ 	.short	0x010a
        /*030a*/ 	.byte	0x3f
	.zero		1


	//----- nvinfo : EIATTR_NUM_MBARRIERS
	.align		4
.L_36:
        /*030c*/ 	.byte	0x03, 0x38
        /*030e*/ 	.short	0x000c


	//----- nvinfo : EIATTR_EXIT_INSTR_OFFSETS
	.align		4
        /*0310*/ 	.byte	0x04, 0x1c
        /*0312*/ 	.short	(.L_38 - .L_37)


	//   ....[0]....
.L_37:
        /*0314*/ 	.word	0x00001190


	//   ....[1]....
        /*0318*/ 	.word	0x000011f0


	//   ....[2]....
        /*031c*/ 	.word	0x0000ddc0


	//   ....[3]....
        /*0320*/ 	.word	0x0000ddf0


	//   ....[4]....
        /*0324*/ 	.word	0x0000f030


	//----- nvinfo : EIATTR_MAX_THREADS
	.align		4
.L_38:
        /*0328*/ 	.byte	0x04, 0x05
        /*032a*/ 	.short	(.L_40 - .L_39)
.L_39:
        /*032c*/ 	.word	0x00000180
        /*0330*/ 	.word	0x00000001
        /*0334*/ 	.word	0x00000001


	//----- nvinfo : EIATTR_CRS_STACK_SIZE
	.align		4
.L_40:
        /*0338*/ 	.byte	0x04, 0x1e
        /*033a*/ 	.short	(.L_42 - .L_41)
.L_41:
        /*033c*/ 	.word	0x00000000


	//----- nvinfo : EIATTR_CBANK_PARAM_SIZE
	.align		4
.L_42:
        /*0340*/ 	.byte	0x03, 0x19
        /*0342*/ 	.short	0x0670


	//----- nvinfo : EIATTR_PARAM_CBANK
	.align		4
        /*0344*/ 	.byte	0x04, 0x0a
        /*0346*/ 	.short	(.L_44 - .L_43)
	.align		4
.L_43:
        /*0348*/ 	.word	index@(.nv.constant0._ZN7cutlass13device_kernelINS_4gemm6kernel13GemmUniversalIN4cute5tupleIJiiiiEEENS1_10collective13CollectiveMmaINS1_49MainloopSm90TmaGmmaRmemAWarpSpecializedMixedInputILi3ENS5_IJNS4_1CILi1EEESB_SB_EEENS1_32KernelTmaWarpSpecializedPingpongEEENS5_IJNSA_ILi64EEENSA_ILi256EEENSA_ILi128EEEEEENS5_IJNS_12float_e4m3_tEEEENS5_IJlSB_lEEENS_10bfloat16_tESL_NS4_8TiledMMAINS4_8MMA_AtomIJNS4_4SM904GMMA28MMA_64x256x16_F32BF16BF16_RSILNSQ_5MajorE0ELSS_0ELNSQ_7ScaleInE1ELST_1EEEEEENS4_6LayoutISC_NS5_IJNSA_ILi0EEESX_SX_EEEEENS5_IJNS4_10UnderscoreES10_S10_EEEEENS4_13SM90_TMA_LOADENS4_14ComposedLayoutINS4_7SwizzleILi3ELi4ELi3EEENS4_18smem_ptr_flag_bitsILi8EEENSW_INS5_IJNSA_ILi8EEESH_EEENS5_IJSH_SB_EEEEEEENS4_9Copy_AtomIJNS4_39AutoVectorizingCopyWithAssumedAlignmentILi128EEESJ_EEENS4_8identityES13_NS14_IS16_NS17_ILi16EEENSW_INS5_IJS19_SF_EEENS5_IJSF_SB_EEEEEEEvS1I_EENS_8epilogue10collective6detail29Sm90TmaWarpSpecializedAdapterINS1Q_15DefaultEpilogueISJ_SL_SL_NS1P_6thread17LinearCombinationISJ_Li1EffLNS1U_9ScaleType4KindE0ELNS_15FloatRoundStyleE2ESJ_EENS1_15EpilogueDefaultEEEEEvvEEEEvNT_6ParamsE)
        /*034c*/ 	.short	0x0210
        /*034e*/ 	.short	0x0670


	//----- nvinfo : EIATTR_SW_WAR
	.align		4
.L_44:
        /*0350*/ 	.byte	0x04, 0x36
        /*0352*/ 	.short	(.L_46 - .L_45)
.L_45:
        /*0354*/ 	.word	0x00000008
.L_46:


//--------------------- .nv.callgraph             --------------------------
	.section	.nv.callgraph,"",@"SHT_CUDA_CALLGRAPH"
	.align	4
	.sectionentsize	8
	.align		4
        /*0000*/ 	.word	0x00000000
	.align		4
        /*0004*/ 	.word	0xffffffff
	.align		4
        /*0008*/ 	.word	index@(_ZN7cutlass13device_kernelINS_4gemm6kernel13GemmUniversalIN4cute5tupleIJiiiiEEENS1_10collective13CollectiveMmaINS1_49MainloopSm90TmaGmmaRmemAWarpSpecializedMixedInputILi3ENS5_IJNS4_1CILi1EEESB_SB_EEENS1_32KernelTmaWarpSpecializedPingpongEEENS5_IJNSA_ILi64EEENSA_ILi256EEENSA_ILi128EEEEEENS5_IJNS_12float_e4m3_tEEEENS5_IJlSB_lEEENS_10bfloat16_tESL_NS4_8TiledMMAINS4_8MMA_AtomIJNS4_4SM904GMMA28MMA_64x256x16_F32BF16BF16_RSILNSQ_5MajorE0ELSS_0ELNSQ_7ScaleInE1ELST_1EEEEEENS4_6LayoutISC_NS5_IJNSA_ILi0EEESX_SX_EEEEENS5_IJNS4_10UnderscoreES10_S10_EEEEENS4_13SM90_TMA_LOADENS4_14ComposedLayoutINS4_7SwizzleILi3ELi4ELi3EEENS4_18smem_ptr_flag_bitsILi8EEENSW_INS5_IJNSA_ILi8EEESH_EEENS5_IJSH_SB_EEEEEEENS4_9Copy_AtomIJNS4_39AutoVectorizingCopyWithAssumedAlignmentILi128EEESJ_EEENS4_8identityES13_NS14_IS16_NS17_ILi16EEENSW_INS5_IJS19_SF_EEENS5_IJSF_SB_EEEEEEEvS1I_EENS_8epilogue10collective6detail29Sm90TmaWarpSpecializedAdapterINS1Q_15DefaultEpilogueISJ_SL_SL_NS1P_6thread17LinearCombinationISJ_Li1EffLNS1U_9ScaleType4KindE0ELNS_15FloatRoundStyleE2ESJ_EENS1_15EpilogueDefaultEEEEEvvEEEEvNT_6ParamsE)
	.align		4
        /*000c*/ 	.word	index@(__assertfail)
	.align		4
        /*0010*/ 	.word	0x00000000
	.align		4
        /*0014*/ 	.word	0xfffffffe
	.align		4
        /*0018*/ 	.word	0x00000000
	.align		4
        /*001c*/ 	.word	0xfffffffd
	.align		4
        /*0020*/ 	.word	0x00000000
	.align		4
        /*0024*/ 	.word	0xfffffffc


//--------------------- .nv.constant4             --------------------------
	.section	.nv.constant4,"a",@progbits
	.align	8
	.align		8
.nv.constant4:
        /*0000*/ 	.dword	__assertfail
	.align		8
        /*0008*/ 	.dword	__unnamed_1
	.align		8
        /*0010*/ 	.dword	__unnamed_2
	.align		8
        /*0018*/ 	.dword	_ZN40_INTERNAL_05c37c5e_4_k_cu_c51dc4cc_360134cuda3std3__45__cpo5beginE
	.align		8
        /*0020*/ 	.dword	_ZN40_INTERNAL_05c37c5e_4_k_cu_c51dc4cc_360134cuda3std3__45__cpo3endE
	.align		8
        /*0028*/ 	.dword	_ZN40_INTERNAL_05c37c5e_4_k_cu_c51dc4cc_360134cuda3std3__45__cpo6cbeginE
	.align		8
        /*0030*/ 	.dword	_ZN40_INTERNAL_05c37c5e_4_k_cu_c51dc4cc_360134cuda3std3__45__cpo4cendE
	.align		8
        /*0038*/ 	.dword	_ZN40_INTERNAL_05c37c5e_4_k_cu_c51dc4cc_360134cuda3std3__442_GLOBAL__N__05c37c5e_4_k_cu_c51dc4cc_360136ignoreE
	.align		8
        /*0040*/ 	.dword	_ZN40_INTERNAL_05c37c5e_4_k_cu_c51dc4cc_360134cuda3std3__419piecewise_constructE
	.align		8
        /*0048*/ 	.dword	_ZN40_INTERNAL_05c37c5e_4_k_cu_c51dc4cc_360134cuda3std3__48in_placeE
	.align		8
        /*0050*/ 	.dword	_ZN40_INTERNAL_05c37c5e_4_k_cu_c51dc4cc_360134cuda3std6ranges3__45__cpo4swapE
	.align		8
        /*0058*/ 	.dword	_ZN40_INTERNAL_05c37c5e_4_k_cu_c51dc4cc_360134cuda3std6ranges3__45__cpo9iter_moveE
	.align		8
        /*0060*/ 	.dword	_ZN40_INTERNAL_05c37c5e_4_k_cu_c51dc4cc_360134cute7productE
	.align		8
        /*0068*/ 	.dword	_ZN40_INTERNAL_05c37c5e_4_k_cu_c51dc4cc_360134cute1_E
	.align		8
        /*0070*/ 	.dword	$str$24
	.align		8
        /*0078*/ 	.dword	$str$25


//--------------------- .text._ZN7cutlass13device_kernelINS_4gemm6kernel13GemmUniversalIN4cute5tupleIJiiiiEEENS1_10collective13CollectiveMmaINS1_49MainloopSm90TmaGmmaRmemAWarpSpecializedMixedInputILi3ENS5_IJNS4_1CILi1EEESB_SB_EEENS1_32KernelTmaWarpSpecializedPingpongEEENS5_IJNSA_ILi64EEENSA_ILi256EEENSA_ILi128EEEEEENS5_IJNS_12float_e4m3_tEEEENS5_IJlSB_lEEENS_10bfloat16_tESL_NS4_8TiledMMAINS4_8MMA_AtomIJNS4_4SM904GMMA28MMA_64x256x16_F32BF16BF16_RSILNSQ_5MajorE0ELSS_0ELNSQ_7ScaleInE1ELST_1EEEEEENS4_6LayoutISC_NS5_IJNSA_ILi0EEESX_SX_EEEEENS5_IJNS4_10UnderscoreES10_S10_EEEEENS4_13SM90_TMA_LOADENS4_14ComposedLayoutINS4_7SwizzleILi3ELi4ELi3EEENS4_18smem_ptr_flag_bitsILi8EEENSW_INS5_IJNSA_ILi8EEESH_EEENS5_IJSH_SB_EEEEEEENS4_9Copy_AtomIJNS4_39AutoVectorizingCopyWithAssumedAlignmentILi128EEESJ_EEENS4_8identityES13_NS14_IS16_NS17_ILi16EEENSW_INS5_IJS19_SF_EEENS5_IJSF_SB_EEEEEEEvS1I_EENS_8epilogue10collective6detail29Sm90TmaWarpSpecializedAdapterINS1Q_15DefaultEpilogueISJ_SL_SL_NS1P_6thread17LinearCombinationISJ_Li1EffLNS1U_9ScaleType4KindE0ELNS_15FloatRoundStyleE2ESJ_EENS1_15EpilogueDefaultEEEEEvvEEEEvNT_6ParamsE --------------------------
	.section	.text._ZN7cutlass13device_kernelINS_4gemm6kernel13GemmUniversalIN4cute5tupleIJiiiiEEENS1_10collective13CollectiveMmaINS1_49MainloopSm90TmaGmmaRmemAWarpSpecializedMixedInputILi3ENS5_IJNS4_1CILi1EEESB_SB_EEENS1_32KernelTmaWarpSpecializedPingpongEEENS5_IJNSA_ILi64EEENSA_ILi256EEENSA_ILi128EEEEEENS5_IJNS_12float_e4m3_tEEEENS5_IJlSB_lEEENS_10bfloat16_tESL_NS4_8TiledMMAINS4_8MMA_AtomIJNS4_4SM904GMMA28MMA_64x256x16_F32BF16BF16_RSILNSQ_5MajorE0ELSS_0ELNSQ_7ScaleInE1ELST_1EEEEEENS4_6LayoutISC_NS5_IJNSA_ILi0EEESX_SX_EEEEENS5_IJNS4_10UnderscoreES10_S10_EEEEENS4_13SM90_TMA_LOADENS4_14ComposedLayoutINS4_7SwizzleILi3ELi4ELi3EEENS4_18smem_ptr_flag_bitsILi8EEENSW_INS5_IJNSA_ILi8EEESH_EEENS5_IJSH_SB_EEEEEEENS4_9Copy_AtomIJNS4_39AutoVectorizingCopyWithAssumedAlignmentILi128EEESJ_EEENS4_8identityES13_NS14_IS16_NS17_ILi16EEENSW_INS5_IJS19_SF_EEENS5_IJSF_SB_EEEEEEEvS1I_EENS_8epilogue10collective6detail29Sm90TmaWarpSpecializedAdapterINS1Q_15DefaultEpilogueISJ_SL_SL_NS1P_6thread17LinearCombinationISJ_Li1EffLNS1U_9ScaleType4KindE0ELNS_15FloatRoundStyleE2ESJ_EENS1_15EpilogueDefaultEEEEEvvEEEEvNT_6ParamsE,"ax",@progbits
	.align	128
.text._ZN7cutlass13device_kernelINS_4gemm6kernel13GemmUniversalIN4cute5tupleIJiiiiEEENS1_10collective13CollectiveMmaINS1_49MainloopSm90TmaGmmaRmemAWarpSpecializedMixedInputILi3ENS5_IJNS4_1CILi1EEESB_SB_EEENS1_32KernelTmaWarpSpecializedPingpongEEENS5_IJNSA_ILi64EEENSA_ILi256EEENSA_ILi128EEEEEENS5_IJNS_12float_e4m3_tEEEENS5_IJlSB_lEEENS_10bfloat16_tESL_NS4_8TiledMMAINS4_8MMA_AtomIJNS4_4SM904GMMA28MMA_64x256x16_F32BF16BF16_RSILNSQ_5MajorE0ELSS_0ELNSQ_7ScaleInE1ELST_1EEEEEENS4_6LayoutISC_NS5_IJNSA_ILi0EEESX_SX_EEEEENS5_IJNS4_10UnderscoreES10_S10_EEEEENS4_13SM90_TMA_LOADENS4_14ComposedLayoutINS4_7SwizzleILi3ELi4ELi3EEENS4_18smem_ptr_flag_bitsILi8EEENSW_INS5_IJNSA_ILi8EEESH_EEENS5_IJSH_SB_EEEEEEENS4_9Copy_AtomIJNS4_39AutoVectorizingCopyWithAssumedAlignmentILi128EEESJ_EEENS4_8identityES13_NS14_IS16_NS17_ILi16EEENSW_INS5_IJS19_SF_EEENS5_IJSF_SB_EEEEEEEvS1I_EENS_8epilogue10collective6detail29Sm90TmaWarpSpecializedAdapterINS1Q_15DefaultEpilogueISJ_SL_SL_NS1P_6thread17LinearCombinationISJ_Li1EffLNS1U_9ScaleType4KindE0ELNS_15FloatRoundStyleE2ESJ_EENS1_15EpilogueDefaultEEEEEvvEEEEvNT_6ParamsE:
        .type           _ZN7cutlass13device_kernelINS_4gemm6kernel13GemmUniversalIN4cute5tupleIJiiiiEEENS1_10collective13CollectiveMmaINS1_49MainloopSm90TmaGmmaRmemAWarpSpecializedMixedInputILi3ENS5_IJNS4_1CILi1EEESB_SB_EEENS1_32KernelTmaWarpSpecializedPingpongEEENS5_IJNSA_ILi64EEENSA_ILi256EEENSA_ILi128EEEEEENS5_IJNS_12float_e4m3_tEEEENS5_IJlSB_lEEENS_10bfloat16_tESL_NS4_8TiledMMAINS4_8MMA_AtomIJNS4_4SM904GMMA28MMA_64x256x16_F32BF16BF16_RSILNSQ_5MajorE0ELSS_0ELNSQ_7ScaleInE1ELST_1EEEEEENS4_6LayoutISC_NS5_IJNSA_ILi0EEESX_SX_EEEEENS5_IJNS4_10UnderscoreES10_S10_EEEEENS4_13SM90_TMA_LOADENS4_14ComposedLayoutINS4_7SwizzleILi3ELi4ELi3EEENS4_18smem_ptr_flag_bitsILi8EEENSW_INS5_IJNSA_ILi8EEESH_EEENS5_IJSH_SB_EEEEEEENS4_9Copy_AtomIJNS4_39AutoVectorizingCopyWithAssumedAlignmentILi128EEESJ_EEENS4_8identityES13_NS14_IS16_NS17_ILi16EEENSW_INS5_IJS19_SF_EEENS5_IJSF_SB_EEEEEEEvS1I_EENS_8epilogue10collective6detail29Sm90TmaWarpSpecializedAdapterINS1Q_15DefaultEpilogueISJ_SL_SL_NS1P_6thread17LinearCombinationISJ_Li1EffLNS1U_9ScaleType4KindE0ELNS_15FloatRoundStyleE2ESJ_EENS1_15EpilogueDefaultEEEEEvvEEEEvNT_6ParamsE,@function
        .size           _ZN7cutlass13device_kernelINS_4gemm6kernel13GemmUniversalIN4cute5tupleIJiiiiEEENS1_10collective13CollectiveMmaINS1_49MainloopSm90TmaGmmaRmemAWarpSpecializedMixedInputILi3ENS5_IJNS4_1CILi1EEESB_SB_EEENS1_32KernelTmaWarpSpecializedPingpongEEENS5_IJNSA_ILi64EEENSA_ILi256EEENSA_ILi128EEEEEENS5_IJNS_12float_e4m3_tEEEENS5_IJlSB_lEEENS_10bfloat16_tESL_NS4_8TiledMMAINS4_8MMA_AtomIJNS4_4SM904GMMA28MMA_64x256x16_F32BF16BF16_RSILNSQ_5MajorE0ELSS_0ELNSQ_7ScaleInE1ELST_1EEEEEENS4_6LayoutISC_NS5_IJNSA_ILi0EEESX_SX_EEEEENS5_IJNS4_10UnderscoreES10_S10_EEEEENS4_13SM90_TMA_LOADENS4_14ComposedLayoutINS4_7SwizzleILi3ELi4ELi3EEENS4_18smem_ptr_flag_bitsILi8EEENSW_INS5_IJNSA_ILi8EEESH_EEENS5_IJSH_SB_EEEEEEENS4_9Copy_AtomIJNS4_39AutoVectorizingCopyWithAssumedAlignmentILi128EEESJ_EEENS4_8identityES13_NS14_IS16_NS17_ILi16EEENSW_INS5_IJS19_SF_EEENS5_IJSF_SB_EEEEEEEvS1I_EENS_8epilogue10collective6detail29Sm90TmaWarpSpecializedAdapterINS1Q_15DefaultEpilogueISJ_SL_SL_NS1P_6thread17LinearCombinationISJ_Li1EffLNS1U_9ScaleType4KindE0ELNS_15FloatRoundStyleE2ESJ_EENS1_15EpilogueDefaultEEEEEvvEEEEvNT_6ParamsE,(.L_x_343 - _ZN7cutlass13device_kernelINS_4gemm6kernel13GemmUniversalIN4cute5tupleIJiiiiEEENS1_10collective13CollectiveMmaINS1_49MainloopSm90TmaGmmaRmemAWarpSpecializedMixedInputILi3ENS5_IJNS4_1CILi1EEESB_SB_EEENS1_32KernelTmaWarpSpecializedPingpongEEENS5_IJNSA_ILi64EEENSA_ILi256EEENSA_ILi128EEEEEENS5_IJNS_12float_e4m3_tEEEENS5_IJlSB_lEEENS_10bfloat16_tESL_NS4_8TiledMMAINS4_8MMA_AtomIJNS4_4SM904GMMA28MMA_64x256x16_F32BF16BF16_RSILNSQ_5MajorE0ELSS_0ELNSQ_7ScaleInE1ELST_1EEEEEENS4_6LayoutISC_NS5_IJNSA_ILi0EEESX_SX_EEEEENS5_IJNS4_10UnderscoreES10_S10_EEEEENS4_13SM90_TMA_LOADENS4_14ComposedLayoutINS4_7SwizzleILi3ELi4ELi3EEENS4_18smem_ptr_flag_bitsILi8EEENSW_INS5_IJNSA_ILi8EEESH_EEENS5_IJSH_SB_EEEEEEENS4_9Copy_AtomIJNS4_39AutoVectorizingCopyWithAssumedAlignmentILi128EEESJ_EEENS4_8identityES13_NS14_IS16_NS17_ILi16EEENSW_INS5_IJS19_SF_EEENS5_IJSF_SB_EEEEEEEvS1I_EENS_8epilogue10collective6detail29Sm90TmaWarpSpecializedAdapterINS1Q_15DefaultEpilogueISJ_SL_SL_NS1P_6thread17LinearCombinationISJ_Li1EffLNS1U_9ScaleType4KindE0ELNS_15FloatRoundStyleE2ESJ_EENS1_15EpilogueDefaultEEEEEvvEEEEvNT_6ParamsE)
        .other          _ZN7cutlass13device_kernelINS_4gemm6kernel13GemmUniversalIN4cute5tupleIJiiiiEEENS1_10collective13CollectiveMmaINS1_49MainloopSm90TmaGmmaRmemAWarpSpecializedMixedInputILi3ENS5_IJNS4_1CILi1EEESB_SB_EEENS1_32KernelTmaWarpSpecializedPingpongEEENS5_IJNSA_ILi64EEENSA_ILi256EEENSA_ILi128EEEEEENS5_IJNS_12float_e4m3_tEEEENS5_IJlSB_lEEENS_10bfloat16_tESL_NS4_8TiledMMAINS4_8MMA_AtomIJNS4_4SM904GMMA28MMA_64x256x16_F32BF16BF16_RSILNSQ_5MajorE0ELSS_0ELNSQ_7ScaleInE1ELST_1EEEEEENS4_6LayoutISC_NS5_IJNSA_ILi0EEESX_SX_EEEEENS5_IJNS4_10UnderscoreES10_S10_EEEEENS4_13SM90_TMA_LOADENS4_14ComposedLayoutINS4_7SwizzleILi3ELi4ELi3EEENS4_18smem_ptr_flag_bitsILi8EEENSW_INS5_IJNSA_ILi8EEESH_EEENS5_IJSH_SB_EEEEEEENS4_9Copy_AtomIJNS4_39AutoVectorizingCopyWithAssumedAlignmentILi128EEESJ_EEENS4_8identityES13_NS14_IS16_NS17_ILi16EEENSW_INS5_IJS19_SF_EEENS5_IJSF_SB_EEEEEEEvS1I_EENS_8epilogue10collective6detail29Sm90TmaWarpSpecializedAdapterINS1Q_15DefaultEpilogueISJ_SL_SL_NS1P_6thread17LinearCombinationISJ_Li1EffLNS1U_9ScaleType4KindE0ELNS_15FloatRoundStyleE2ESJ_EENS1_15EpilogueDefaultEEEEEvvEEEEvNT_6ParamsE,@"STO_CUDA_ENTRY STV_DEFAULT"
_ZN7cutlass13device_kernelINS_4gemm6kernel13GemmUniversalIN4cute5tupleIJiiiiEEENS1_10collective13CollectiveMmaINS1_49MainloopSm90TmaGmmaRmemAWarpSpecializedMixedInputILi3ENS5_IJNS4_1CILi1EEESB_SB_EEENS1_32KernelTmaWarpSpecializedPingpongEEENS5_IJNSA_ILi64EEENSA_ILi256EEENSA_ILi128EEEEEENS5_IJNS_12float_e4m3_tEEEENS5_IJlSB_lEEENS_10bfloat16_tESL_NS4_8TiledMMAINS4_8MMA_AtomIJNS4_4SM904GMMA28MMA_64x256x16_F32BF16BF16_RSILNSQ_5MajorE0ELSS_0ELNSQ_7ScaleInE1ELST_1EEEEEENS4_6LayoutISC_NS5_IJNSA_ILi0EEESX_SX_EEEEENS5_IJNS4_10UnderscoreES10_S10_EEEEENS4_13SM90_TMA_LOADENS4_14ComposedLayoutINS4_7SwizzleILi3ELi4ELi3EEENS4_18smem_ptr_flag_bitsILi8EEENSW_INS5_IJNSA_ILi8EEESH_EEENS5_IJSH_SB_EEEEEEENS4_9Copy_AtomIJNS4_39AutoVectorizingCopyWithAssumedAlignmentILi128EEESJ_EEENS4_8identityES13_NS14_IS16_NS17_ILi16EEENSW_INS5_IJS19_SF_EEENS5_IJSF_SB_EEEEEEEvS1I_EENS_8epilogue10collective6detail29Sm90TmaWarpSpecializedAdapterINS1Q_15DefaultEpilogueISJ_SL_SL_NS1P_6thread17LinearCombinationISJ_Li1EffLNS1U_9ScaleType4KindE0ELNS_15FloatRoundStyleE2ESJ_EENS1_15EpilogueDefaultEEEEEvvEEEEvNT_6ParamsE:
[----:B------:R-:W0:Y:S01]  /*0000*/  LDC R1, c[0x0][0x28] ;  /* 0x00000a00ff017b82 */ /* 0x000e220000000800 */
[----:B------:R-:W1:Y:S01]  /*0010*/  S2R R0, SR_TID.X ;  /* 0x0000000000007919 */ /* 0x000e620000002100 */
[----:B------:R-:W-:Y:S01]  /*0020*/  ELECT P0, URZ, PT ;  /* 0x00000000003f782f */ /* 0x000fe20003800000 */
[----:B------:R-:W-:Y:S01]  /*0030*/  BSSY B0, `(.L_x_0) ;  /* 0x0000014000007945 */ /* 0x000fe20003800000 */
[----:B-1----:R-:W-:-:S05]  /*0040*/  SHF.R.U32.HI R2, RZ, 0x5, R0 ;  /* 0x00000005ff027819 */ /* 0x002fca0000011600 */
[----:B------:R-:W1:Y:S02]  /*0050*/  SHFL.IDX PT, R3, R2, RZ, 0x1f ;  /* 0x00001fff02037589 */ /* 0x000e6400000e0000 */
[----:B-1----:R-:W-:Y:S02]  /*0060*/  R2UR UR4, R3 ;  /* 0x00000000030472ca */ /* 0x002fe400000e0000 */
[----:B------:R-:W-:-:S05]  /*0070*/  SHF.R.U32.HI R3, RZ, 0x7, R0 ;  /* 0x00000007ff037819 */ /* 0x000fca0000011600 */
[----:B------:R1:W2:Y:S06]  /*0080*/  SHFL.IDX PT, R4, R3, RZ, 0x1f ;  /* 0x00001fff03047589 */ /* 0x0002ac00000e0000 */
[----:B------:R-:W-:Y:S02]  /*0090*/  USHF.R.S32.HI UR5, URZ, 0x1f, UR4 ;  /* 0x0000001f3f057899 */ /* 0x000fe40008011404 */
[----:B------:R-:W-:Y:S02]  /*00a0*/  ISETP.NE.OR P0, PT, RZ, UR4, !P0 ;  /* 0x00000004ff007c0c */ /* 0x000fe4000c705670 */
[----:B------:R-:W-:-:S04]  /*00b0*/  ULEA.HI UR5, UR5, UR4, URZ, 0x2 ;  /* 0x0000000405057291 */ /* 0x000fc8000f8f103f */
[----:B------:R-:W-:-:S04]  /*00c0*/  ULOP3.LUT UR5, UR5, 0xfffffffc, URZ, 0xc0, !UPT ;  /* 0xfffffffc05057892 */ /* 0x000fc8000f8ec03f */
[----:B------:R-:W-:-:S03]  /*00d0*/  UIADD3 UR4, UR4, -UR5, URZ ;  /* 0x8000000504047290 */ /* 0x000fc6000fffe03f */
[----:B01----:R-:W-:Y:S09]  /*00e0*/  @P0 BRA `(.L_x_1) ;  /* 0x0000000000200947 */ /* 0x003ff20003800000 */
[----:B------:R-:W-:Y:S02]  /*00f0*/  ULDC.64 UR6, c[0x0][0x198] ;  /* 0x0000660000067ab9 */ /* 0x000fe40000000a00 */
[----:B------:R-:W-:Y:S02]  /*0100*/  UIADD3 UR8, UP0, UR6, 0xf0, URZ ;  /* 0x000000f006087890 */ /* 0x000fe4000ff1e03f */
[----:B------:R-:W-:Y:S02]  /*0110*/  UIADD3 UR6, UP1, UR6, 0x1f0, URZ ;  /* 0x000001f006067890 */ /* 0x000fe4000ff3e03f */
[----:B------:R-:W-:Y:S02]  /*0120*/  UIADD3.X UR9, URZ, UR7, URZ, UP0, !UPT ;  /* 0x000000073f097290 */ /* 0x000fe400087fe43f */
[----:B------:R-:W-:-:S07]  /*0130*/  UIADD3.X UR7, URZ, UR7, URZ, UP1, !UPT ;  /* 0x000000073f077290 */ /* 0x000fce0008ffe43f */
[----:B------:R0:W-:Y:S02]  /*0140*/  UTMACCTL.PF [UR8] ;  /* 0x00000000080079b9 */ /* 0x0001e40008040000 */
[----:B------:R0:W-:Y:S02]  /*0150*/  UTMACCTL.PF [UR6] ;  /* 0x00000000060079b9 */ /* 0x0001e40008040000 */
[----:B0-----:R-:W-:Y:S01]  /*0160*/  NOP ;  /* 0x0000000000007918 */ /* 0x001fe20000000000 */
.L_x_1:
[----:B------:R-:W-:Y:S05]  /*0170*/  BSYNC B0 ;  /* 0x0000000000007941 */ /* 0x000fea0003800000 */
.L_x_0:
[----:B------:R-:W0:Y:S01]  /*0180*/  SHFL.IDX PT, R5, R2, RZ, 0x1f ;  /* 0x00001fff02057589 */ /* 0x000e2200000e0000 */
[----:B--2---:R-:W-:Y:S01]  /*0190*/  R2UR UR13, R4 ;  /* 0x00000000040d72ca */ /* 0x004fe200000e0000 */
[----:B------:R-:W-:-:S04]  /*01a0*/  UISETP.NE.AND UP0, UPT, UR4, 0x3, UPT ;  /* 0x000000030400788c */ /* 0x000fc8000bf05270 */
[----:B------:R-:W-:-:S08]  /*01b0*/  UISETP.EQ.OR UP0, UPT, UR4, URZ, !UP0 ;  /* 0x0000003f0400728c */ /* 0x000fd0000c702670 */
[----:B------:R-:W-:Y:S02]  /*01c0*/  UIADD3 UR12, UR13, -0x1, URZ ;  /* 0xffffffff0d0c7890 */ /* 0x000fe4000fffe03f */
[----:B------:R-:W-:Y:S02]  /*01d0*/  UISETP.EQ.AND UP0, UPT, UR13, URZ, UP0 ;  /* 0x0000003f0d00728c */ /* 0x000fe40008702270 */
[----:B------:R-:W-:Y:S02]  /*01e0*/  UISETP.GE.U32.AND UP1, UPT, UR12, 0x2, UPT ;  /* 0x000000020c00788c */ /* 0x000fe4000bf26070 */
[----:B------:R-:W-:Y:S01]  /*01f0*/  USEL UR40, URZ, 0x1, !UP0 ;  /* 0x000000013f287887 */ /* 0x000fe2000c000000 */
[----:B0-----:R-:W-:-:S03]  /*0200*/  ISETP.NE.AND P0, PT, R5, RZ, PT ;  /* 0x000000ff0500720c */ /* 0x001fc60003f05270 */
[----:B------:R-:W-:-:S10]  /*0210*/  USEL UR40, UR40, 0x2, UP1 ;  /* 0x0000000228287887 */ /* 0x000fd40008800000 */
[----:B------:R-:W-:Y:S05]  /*0220*/  @P0 BRA `(.L_x_2) ;  /* 0x0000000000500947 */ /* 0x000fea0003800000 */
[----:B------:R-:W0:Y:S01]  /*0230*/  S2UR UR6, SR_CgaCtaId ;  /* 0x00000000000679c3 */ /* 0x000e220000008800 */
[----:B------:R-:W-:Y:S01]  /*0240*/  UMOV UR5, 0x400 ;  /* 0x0000040000057882 */ /* 0x000fe20000000000 */
[----:B------:R-:W-:Y:S01]  /*0250*/  UMOV UR7, 0x1 ;  /* 0x0000000100077882 */ /* 0x000fe20000000000 */
[----:B------:R-:W-:Y:S01]  /*0260*/  UMOV UR8, 0x80 ;  /* 0x0000008000087882 */ /* 0x000fe20000000000 */
[----:B------:R-:W-:Y:S01]  /*0270*/  ELECT P0, URZ, PT ;  /* 0x00000000003f782f */ /* 0x000fe20003800000 */
[----:B------:R-:W-:-:S04]  /*0280*/  UIADD3 UR8, -UR8, 0x100000, URZ ;  /* 0x0010000008087890 */ /* 0x000fc8000fffe13f */
[----:B------:R-:W-:Y:S02]  /*0290*/  USHF.L.U32 UR9, UR8, 0xb, URZ ;  /* 0x0000000b08097899 */ /* 0x000fe4000800063f */
[----:B------:R-:W-:Y:S02]  /*02a0*/  USHF.L.U32 UR8, UR8, 0x1, URZ ;  /* 0x0000000108087899 */ /* 0x000fe4000800063f */
[----:B0-----:R-:W-:Y:S02]  /*02b0*/  ULEA UR5, UR6, UR5, 0x18 ;  /* 0x0000000506057291 */ /* 0x001fe4000f8ec03f */
[----:B------:R-:W-:-:S04]  /*02c0*/  UIADD3 UR6, -UR7, 0x100000, URZ ;  /* 0x0010000007067890 */ /* 0x000fc8000fffe13f */
[----:B------:R-:W-:Y:S02]  /*02d0*/  USHF.L.U32 UR7, UR6, 0xb, URZ ;  /* 0x0000000b06077899 */ /* 0x000fe4000800063f */
[----:B------:R-:W-:Y:S01]  /*02e0*/  USHF.L.U32 UR6, UR6, 0x1, URZ ;  /* 0x0000000106067899 */ /* 0x000fe2000800063f */
[----:B------:R-:W0:Y:S11]  /*02f0*/  FENCE.VIEW.ASYNC.S ;  /* 0x00000000000073c6 */ /* 0x000e360000000000 */
[----:B0-----:R0:W1:Y:S01]  /*0300*/  SYNCS.EXCH.64 URZ, [UR5], UR6 ;  /* 0x00000006053f75b2 */ /* 0x0010620008000100 */
[----:B------:R0:W2:Y:S01]  /*0310*/  SYNCS.EXCH.64 URZ, [UR5+0x18], UR8 ;  /* 0x00001808053f75b2 */ /* 0x0000a20008000100 */
[----:B------:R0:W3:Y:S01]  /*0320*/  SYNCS.EXCH.64 URZ, [UR5+0x8], UR6 ;  /* 0x00000806053f75b2 */ /* 0x0000e20008000100 */
[----:B------:R0:W4:Y:S01]  /*0330*/  SYNCS.EXCH.64 URZ, [UR5+0x20], UR8 ;  /* 0x00002008053f75b2 */ /* 0x0001220008000100 */
[----:B------:R0:W0:Y:S01]  /*0340*/  SYNCS.EXCH.64 URZ, [UR5+0x10], UR6 ;  /* 0x00001006053f75b2 */ /* 0x0000220008000100 */
[----:B------:R0:W0:Y:S01]  /*0350*/  SYNCS.EXCH.64 URZ, [UR5+0x28], UR8 ;  /* 0x00002808053f75b2 */ /* 0x0000220008000100 */
[----:B------:R-:W-:Y:S01]  /*0360*/  NOP ;  /* 0x0000000000007918 */ /* 0x000fe20000000000 */
.L_x_2:
[----:B------:R-:W5:Y:S01]  /*0370*/  SHFL.IDX PT, R5, R2, RZ, 0x1f ;  /* 0x00001fff02057589 */ /* 0x000f6200000e0000 */
[----:B------:R-:W-:Y:S01]  /*0380*/  ELECT P0, URZ, PT ;  /* 0x00000000003f782f */ /* 0x000fe20003800000 */
[----:B------:R-:W-:Y:S01]  /*0390*/  NOP ;  /* 0x0000000000007918 */ /* 0x000fe20000000000 */
[----:B------:R-:W-:Y:S01]  /*03a0*/  ELECT P1, URZ, PT ;  /* 0x00000000003f782f */ /* 0x000fe20003820000 */
[----:B------:R-:W1:Y:S01]  /*03b0*/  SHFL.IDX PT, R4, R2, RZ, 0x1f ;  /* 0x00001fff02047589 */ /* 0x000e6200000e0000 */
[----:B0-----:R-:W-:Y:S01]  /*03c0*/  UMOV UR6, 0x20 ;  /* 0x0000002000067882 */ /* 0x001fe20000000000 */
[----:B------:R-:W-:Y:S01]  /*03d0*/  UMOV UR9, 0x80 ;  /* 0x0000008000097882 */ /* 0x000fe20000000000 */
[----:B------:R-:W-:Y:S01]  /*03e0*/  NOP ;  /* 0x0000000000007918 */ /* 0x000fe20000000000 */
[----:B------:R0:W2:Y:S01]  /*03f0*/  SHFL.IDX PT, R2, R3, RZ, 0x1f ;  /* 0x00001fff03027589 */ /* 0x0000a200000e0000 */
[----:B------:R-:W-:Y:S01]  /*0400*/  ULDC.64 UR52, c[0x0][0x208] ;  /* 0x0000820000347ab9 */ /* 0x000fe20000000a00 */
[----:B0-----:R-:W-:-:S04]  /*0410*/  SHF.R.S32.HI R3, RZ, 0x1f, R0 ;  /* 0x0000001fff037819 */ /* 0x001fc80000011400 */
[----:B------:R-:W-:Y:S02]  /*0420*/  LEA.HI R3, R3, R0, RZ, 0x7 ;  /* 0x0000000003037211 */ /* 0x000fe400078f38ff */
[----:B-----5:R-:W-:Y:S02]  /*0430*/  ISETP.NE.OR P0, PT, R5, RZ, !P0 ;  /* 0x000000ff0500720c */ /* 0x020fe40004705670 */
[----:B------:R-:W-:Y:S02]  /*0440*/  LOP3.LUT R3, R3, 0xffffff80, RZ, 0xc0, !PT ;  /* 0xffffff8003037812 */ /* 0x000fe400078ec0ff */
[----:B-1----:R-:W-:-:S03]  /*0450*/  ISETP.NE.OR P1, PT, R4, RZ, !P1 ;  /* 0x000000ff0400720c */ /* 0x002fc60004f25670 */
[----:B------:R-:W-:Y:S01]  /*0460*/  IMAD.IADD R23, R0, 0x1, -R3 ;  /* 0x0000000100177824 */ /* 0x000fe200078e0a03 */
[----:B--2---:R-:W-:-:S05]  /*0470*/  R2UR UR46, R2 ;  /* 0x00000000022e72ca */ /* 0x004fca00000e0000 */
[----:B------:R-:W-:-:S04]  /*0480*/  VOTEU.ALL UP0, P0 ;  /* 0x00000000003f7886 */ /* 0x000fc80000000000 */
[----:B------:R-:W-:Y:S01]  /*0490*/  VOTEU.ALL UP1, P1 ;  /* 0x00000000003f7886 */ /* 0x000fe20000820000 */
[----:B------:R-:W0:Y:S01]  /*04a0*/  @!UP0 S2UR UR8, SR_CgaCtaId ;  /* 0x00000000000889c3 */ /* 0x000e220000008800 */
[----:B------:R-:W-:Y:S01]  /*04b0*/  @!UP0 UMOV UR5, 0x400 ;  /* 0x0000040000058882 */ /* 0x000fe20000000000 */
[----:B------:R-:W-:-:S04]  /*04c0*/  @!UP0 UIADD3 UR6, -UR6, 0x100000, URZ ;  /* 0x0010000006068890 */ /* 0x000fc8000fffe13f */
[----:B------:R-:W-:Y:S02]  /*04d0*/  @!UP0 USHF.L.U32 UR7, UR6, 0xb, URZ ;  /* 0x0000000b06078899 */ /* 0x000fe4000800063f */
[----:B------:R-:W-:Y:S01]  /*04e0*/  @!UP0 USHF.L.U32 UR6, UR6, 0x1, URZ ;  /* 0x0000000106068899 */ /* 0x000fe2000800063f */
[----:B------:R-:W-:Y:S01]  /*04f0*/  @!UP1 UMOV UR10, 0x400 ;  /* 0x00000400000a9882 */ /* 0x000fe20000000000 */
[----:B------:R-:W-:Y:S01]  /*0500*/  VOTEU.ALL UP2, P1 ;  /* 0x00000000003f7886 */ /* 0x000fe20000840000 */
[----:B------:R-:W-:Y:S01]  /*0510*/  VOTEU.ALL UP3, P1 ;  /* 0x00000000003f7886 */ /* 0x000fe20000860000 */
[----:B------:R-:W-:Y:S01]  /*0520*/  VOTEU.ALL UP4, P1 ;  /* 0x00000000003f7886 */ /* 0x000fe20000880000 */
[----:B------:R-:W1:Y:S01]  /*0530*/  @!UP1 S2UR UR11, SR_CgaCtaId ;  /* 0x00000000000b99c3 */ /* 0x000e620000008800 */
[----:B------:R-:W-:Y:S01]  /*0540*/  VOTEU.ALL UP5, P1 ;  /* 0x00000000003f7886 */ /* 0x000fe200008a0000 */
[----:B------:R-:W-:Y:S01]  /*0550*/  ISETP.NE.AND P1, PT, RZ, UR13, PT ;  /* 0x0000000dff007c0c */ /* 0x000fe2000bf25270 */
[----:B0-----:R-:W-:-:S02]  /*0560*/  @!UP0 ULEA UR5, UR8, UR5, 0x18 ;  /* 0x0000000508058291 */ /* 0x001fc4000f8ec03f */
[----:B------:R-:W-:-:S04]  /*0570*/  @!UP1 UIADD3 UR8, -UR9, 0x100000, URZ ;  /* 0x0010000009089890 */ /* 0x000fc8000fffe13f */
[----:B------:R-:W-:Y:S02]  /*0580*/  @!UP1 USHF.L.U32 UR9, UR8, 0xb, URZ ;  /* 0x0000000b08099899 */ /* 0x000fe4000800063f */
[----:B------:R-:W-:Y:S01]  /*0590*/  @!UP1 USHF.L.U32 UR8, UR8, 0x1, URZ ;  /* 0x0000000108089899 */ /* 0x000fe2000800063f */
[----:B------:R-:W-:Y:S01]  /*05a0*/  VOTEU.ALL UP0, P0 ;  /* 0x00000000003f7886 */ /* 0x000fe20000000000 */
[----:B-1----:R-:W-:Y:S01]  /*05b0*/  @!UP1 ULEA UR10, UR11, UR10, 0x18 ;  /* 0x0000000a0b0a9291 */ /* 0x002fe2000f8ec03f */
[----:B------:R-:W-:Y:S01]  /*05c0*/  VOTEU.ALL UP1, P0 ;  /* 0x00000000003f7886 */ /* 0x000fe20000020000 */
[----:B------:R-:W0:Y:S02]  /*05d0*/  FENCE.VIEW.ASYNC.S ;  /* 0x00000000000073c6 */ /* 0x000e240000000000 */
[----:B0-----:R-:W3:Y:S02]  /*05e0*/  @!UP0 SYNCS.EXCH.64 URZ, [UR5+0x60], UR6 ;  /* 0x00006006053f85b2 */ /* 0x001ee40008000100 */
[----:B------:R0:W3:Y:S01]  /*05f0*/  @!UP1 SYNCS.EXCH.64 URZ, [UR5+0x68], UR6 ;  /* 0x00006806053f95b2 */ /* 0x0000e20008000100 */
[----:B------:R-:W-:Y:S01]  /*0600*/  NOP ;  /* 0x0000000000007918 */ /* 0x000fe20000000000 */
[----:B0-----:R-:W-:-:S02]  /*0610*/  ULDC.64 UR6, c[0x0][0x798] ;  /* 0x0001e60000067ab9 */ /* 0x001fc40000000a00 */
[----:B------:R-:W-:Y:S02]  /*0620*/  ISETP.NE.U32.AND P0, PT, RZ, UR6, PT ;  /* 0x00000006ff007c0c */ /* 0x000fe4000bf05070 */
[----:B------:R0:W3:Y:S02]  /*0630*/  @!UP2 SYNCS.EXCH.64 URZ, [UR10+0x40], UR8 ;  /* 0x000040080a3fa5b2 */ /* 0x0000e40008000100 */
[----:B------:R-:W-:Y:S01]  /*0640*/  ISETP.NE.AND.EX P0, PT, RZ, UR7, PT, P0 ;  /* 0x00000007ff007c0c */ /* 0x000fe2000bf05300 */
[----:B------:R0:W3:Y:S01]  /*0650*/  @!UP3 SYNCS.EXCH.64 URZ, [UR10+0x48], UR8 ;  /* 0x000048080a3fb5b2 */ /* 0x0000e20008000100 */
[----:B------:R0:W3:Y:S01]  /*0660*/  @!UP4 SYNCS.EXCH.64 URZ, [UR10+0x50], UR8 ;  /* 0x000050080a3fc5b2 */ /* 0x0000e20008000100 */
[----:B------:R0:W3:Y:S01]  /*0670*/  @!UP5 SYNCS.EXCH.64 URZ, [UR10+0x58], UR8 ;  /* 0x000058080a3fd5b2 */ /* 0x0000e20008000100 */
[----:B------:R-:W-:Y:S01]  /*0680*/  NOP ;  /* 0x0000000000007918 */ /* 0x000fe20000000000 */
[----:B---34-:R-:W-:Y:S08]  /*0690*/  BAR.SYNC.DEFER_BLOCKING 0x0 ;  /* 0x0000000000007b1d */ /* 0x018ff00000010000 */
[----:B0-----:R-:W-:Y:S05]  /*06a0*/  @!P0 BRA `(.L_x_3) ;  /* 0x00000000001c8947 */ /* 0x001fea0003800000 */
[----:B------:R-:W0:Y:S02]  /*06b0*/  LDC.64 R2, c[0x0][0x798] ;  /* 0x0001e600ff027b82 */ /* 0x000e240000000a00 */
[----:B0-----:R-:W2:Y:S02]  /*06c0*/  LDG.E.64 R2, desc[UR52][R2.64] ;  /* 0x0000003402027981 */ /* 0x001ea4000c1e1b00 */
[----:B--2---:R-:W-:-:S04]  /*06d0*/  ISETP.NE.U32.AND P0, PT, R2, RZ, PT ;  /* 0x000000ff0200720c */ /* 0x004fc80003f05070 */
[----:B------:R-:W-:-:S13]  /*06e0*/  ISETP.NE.AND.EX P0, PT, R3, RZ, PT, P0 ;  /* 0x000000ff0300720c */ /* 0x000fda0003f05300 */
[----:B------:R-:W-:Y:S05]  /*06f0*/  @!P0 BRA `(.L_x_3) ;  /* 0x0000000000088947 */ /* 0x000fea0003800000 */
[----:B------:R1:W5:Y:S01]  /*0700*/  LD.E R153, desc[UR52][R2.64] ;  /* 0x0000003402997980 */ /* 0x000362000c101900 */
[----:B------:R-:W-:Y:S05]  /*0710*/  BRA `(.L_x_4) ;  /* 0x0000000000247947 */ /* 0x000fea0003800000 */
.L_x_3:
[----:B------:R-:W-:Y:S02]  /*0720*/  ULDC.64 UR6, c[0x0][0x788] ;  /* 0x0001e20000067ab9 */ /* 0x000fe40000000a00 */
[----:B------:R-:W-:-:S04]  /*0730*/  ISETP.NE.U32.AND P0, PT, RZ, UR6, PT ;  /* 0x00000006ff007c0c */ /* 0x000fc8000bf05070 */
[----:B------:R-:W-:-:S13]  /*0740*/  ISETP.NE.AND.EX P0, PT, RZ, UR7, PT, P0 ;  /* 0x00000007ff007c0c */ /* 0x000fda000bf05300 */
[----:B------:R-:W-:Y:S05]  /*0750*/  @!P0 BRA `(.L_x_5) ;  /* 0x00000000000c8947 */ /* 0x000fea0003800000 */
[----:B------:R-:W0:Y:S02]  /*0760*/  LDC.64 R2, c[0x0][0x788] ;  /* 0x0001e200ff027b82 */ /* 0x000e240000000a00 */
[----:B0-----:R0:W5:Y:S01]  /*0770*/  LDG.E R153, desc[UR52][R2.64] ;  /* 0x0000003402997981 */ /* 0x001162000c1e1900 */
[----:B------:R-:W-:Y:S05]  /*0780*/  BRA `(.L_x_4) ;  /* 0x0000000000087947 */ /* 0x000fea0003800000 */
.L_x_5:
[----:B------:R-:W-:Y:S02]  /*0790*/  ULDC UR5, c[0x0][0x780] ;  /* 0x0001e00000057ab9 */ /* 0x000fe40000000800 */
[----:B------:R-:W-:-:S07]  /*07a0*/  IMAD.U32 R153, RZ, RZ, UR5 ;  /* 0x00000005ff997e24 */ /* 0x000fce000f8e00ff */
.L_x_4:
[----:B------:R-:W-:Y:S02]  /*07b0*/  ULDC.64 UR6, c[0x0][0x7a0] ;  /* 0x0001e80000067ab9 */ /* 0x000fe40000000a00 */
[----:B------:R-:W-:-:S04]  /*07c0*/  ISETP.NE.U32.AND P0, PT, RZ, UR6, PT ;  /* 0x00000006ff007c0c */ /* 0x000fc8000bf05070 */
[----:B------:R-:W-:-:S13]  /*07d0*/  ISETP.NE.AND.EX P0, PT, RZ, UR7, PT, P0 ;  /* 0x00000007ff007c0c */ /* 0x000fda000bf05300 */
[----:B------:R-:W-:Y:S05]  /*07e0*/  @!P0 BRA `(.L_x_6) ;  /* 0x00000000001c8947 */ /* 0x000fea0003800000 */
[----:B01----:R-:W0:Y:S02]  /*07f0*/  LDC.64 R2, c[0x0][0x7a0] ;  /* 0x0001e800ff027b82 */ /* 0x003e240000000a00 */
[----:B0-----:R-:W2:Y:S02]  /*0800*/  LDG.E.64 R2, desc[UR52][R2.64] ;  /* 0x0000003402027981 */ /* 0x001ea4000c1e1b00 */
[----:B--2---:R-:W-:-:S04]  /*0810*/  ISETP.NE.U32.AND P0, PT, R2, RZ, PT ;  /* 0x000000ff0200720c */ /* 0x004fc80003f05070 */
[----:B------:R-:W-:-:S13]  /*0820*/  ISETP.NE.AND.EX P0, PT, R3, RZ, PT, P0 ;  /* 0x000000ff0300720c */ /* 0x000fda0003f05300 */
[----:B------:R-:W-:Y:S05]  /*0830*/  @!P0 BRA `(.L_x_6) ;  /* 0x0000000000088947 */ /* 0x000fea0003800000 */
[----:B------:R3:W5:Y:S01]  /*0840*/  LD.E R152, desc[UR52][R2.64] ;  /* 0x0000003402987980 */ /* 0x000762000c101900 */
[----:B------:R-:W-:Y:S05]  /*0850*/  BRA `(.L_x_7) ;  /* 0x0000000000247947 */ /* 0x000fea0003800000 */
.L_x_6:
[----:B------:R-:W-:Y:S02]  /*0860*/  ULDC.64 UR6, c[0x0][0x790] ;  /* 0x0001e40000067ab9 */ /* 0x000fe40000000a00 */
[----:B------:R-:W-:-:S04]  /*0870*/  ISETP.NE.U32.AND P0, PT, RZ, UR6, PT ;  /* 0x00000006ff007c0c */ /* 0x000fc8000bf05070 */
[----:B------:R-:W-:-:S13]  /*0880*/  ISETP.NE.AND.EX P0, PT, RZ, UR7, PT, P0 ;  /* 0x00000007ff007c0c */ /* 0x000fda000bf05300 */
[----:B------:R-:W-:Y:S05]  /*0890*/  @!P0 BRA `(.L_x_8) ;  /* 0x00000000000c8947 */ /* 0x000fea0003800000 */
[----:B01----:R-:W0:Y:S02]  /*08a0*/  LDC.64 R2, c[0x0][0x790] ;  /* 0x0001e400ff027b82 */ /* 0x003e240000000a00 */
[----:B0-----:R2:W5:Y:S01]  /*08b0*/  LDG.E R152, desc[UR52][R2.64] ;  /* 0x0000003402987981 */ /* 0x001562000c1e1900 */
[----:B------:R-:W-:Y:S05]  /*08c0*/  BRA `(.L_x_7) ;  /* 0x0000000000087947 */ /* 0x000fea0003800000 */
.L_x_8:
[----:B------:R-:W-:Y:S02]  /*08d0*/  ULDC UR5, c[0x0][0x784] ;  /* 0x0001e10000057ab9 */ /* 0x000fe40000000800 */
[----:B------:R-:W-:-:S07]  /*08e0*/  IMAD.U32 R152, RZ, RZ, UR5 ;  /* 0x00000005ff987e24 */ /* 0x000fce000f8e00ff */
.L_x_7:
[----:B0123--:R-:W0:Y:S01]  /*08f0*/  LDC R2, c[0x0][0x85c] ;  /* 0x00021700ff027b82 */ /* 0x00fe220000000800 */
[----:B------:R-:W1:Y:S01]  /*0900*/  S2R R12, SR_CTAID.Y ;  /* 0x00000000000c7919 */ /* 0x000e620000002600 */
[----:B------:R-:W-:Y:S01]  /*0910*/  UISETP.NE.AND UP0, UPT, UR13, 0x2, UPT ;  /* 0x000000020d00788c */ /* 0x000fe2000bf05270 */
[----:B------:R-:W-:Y:S01]  /*0920*/  IMAD.MOV.U32 R5, RZ, RZ, RZ ;  /* 0x000000ffff057224 */ /* 0x000fe200078e00ff */
[----:B------:R-:W-:Y:S01]  /*0930*/  ULDC UR5, c[0x0][0x28c] ;  /* 0x0000a30000057ab9 */ /* 0x000fe20000000800 */
[----:B------:R-:W2:Y:S01]  /*0940*/  S2R R4, SR_CTAID.X ;  /* 0x0000000000047919 */ /* 0x000ea20000002500 */
[----:B------:R-:W-:Y:S02]  /*0950*/  UIADD3 UR5, UR5, 0x7f, URZ ;  /* 0x0000007f05057890 */ /* 0x000fe4000fffe03f */
[----:B------:R-:W-:Y:S01]  /*0960*/  PLOP3.LUT P0, PT, PT, PT, UP0, 0x80, 0x0 ;  /* 0x000000000000781c */ /* 0x000fe20003f0f008 */
[----:B------:R-:W-:Y:S01]  /*0970*/  UMOV UR36, URZ ;  /* 0x0000003f00247c82 */ /* 0x000fe20008000000 */
[----:B------:R-:W-:Y:S01]  /*0980*/  USHF.R.S32.HI UR8, URZ, 0x1f, UR5 ;  /* 0x0000001f3f087899 */ /* 0x000fe20008011405 */
[----:B------:R-:W-:Y:S01]  /*0990*/  UMOV UR37, URZ ;  /* 0x0000003f00257c82 */ /* 0x000fe20008000000 */
[----:B------:R-:W-:-:S02]  /*09a0*/  ULDC.64 UR10, c[0x0][0x850] ;  /* 0x00021400000a7ab9 */ /* 0x000fc40000000a00 */
[----:B------:R-:W-:-:S04]  /*09b0*/  ULEA.HI UR8, UR8, UR5, URZ, 0x7 ;  /* 0x0000000508087291 */ /* 0x000fc8000f8f383f */
[----:B------:R-:W-:Y:S01]  /*09c0*/  USHF.R.S32.HI UR39, URZ, 0x7, UR8 ;  /* 0x000000073f277899 */ /* 0x000fe20008011408 */
[----:B0-----:R-:W-:-:S04]  /*09d0*/  ISETP.NE.AND P2, PT, R2, 0x1, PT ;  /* 0x000000010200780c */ /* 0x001fc80003f45270 */
[----:B------:R-:W-:-:S09]  /*09e0*/  P2R R3, PR, RZ, 0x4 ;  /* 0x00000004ff037803 */ /* 0x000fd20000000000 */
[----:B------:R-:W2:Y:S01]  /*09f0*/  @P2 LDC R17, c[0x0][0x10] ;  /* 0x00000400ff112b82 */ /* 0x000ea20000000800 */
[----:B-1----:R-:W-:Y:S02]  /*0a00*/  @P2 IMAD.MOV.U32 R6, RZ, RZ, R12 ;  /* 0x000000ffff062224 */ /* 0x002fe400078e000c */
[----:B------:R-:W-:-:S05]  /*0a10*/  @P2 IMAD.MOV.U32 R7, RZ, RZ, RZ ;  /* 0x000000ffff072224 */ /* 0x000fca00078e00ff */
[----:B------:R-:W0:Y:S01]  /*0a20*/  @!P2 LDC R3, c[0x0][0xc] ;  /* 0x00000300ff03ab82 */ /* 0x000e220000000800 */
[----:B------:R-:W-:Y:S01]  /*0a30*/  ULDC UR6, c[0x0][0xc] ;  /* 0x0000030000067ab9 */ /* 0x000fe20000000800 */
[----:B------:R-:W-:Y:S01]  /*0a40*/  ULDC UR7, c[0x0][0x10] ;  /* 0x0000040000077ab9 */ /* 0x000fe20000000800 */
[----:B------:R-:W-:Y:S01]  /*0a50*/  ULDC UR5, c[0x0][0x14] ;  /* 0x0000050000057ab9 */ /* 0x000fe20000000800 */
[----:B------:R-:W-:-:S04]  /*0a60*/  UIMAD.WIDE.U32 UR6, UR6, UR7, URZ ;  /* 0x00000007060672a5 */ /* 0x000fc8000f8e003f */
[----:B------:R-:W-:Y:S02]  /*0a70*/  UIMAD.WIDE.U32 UR50, UR6, UR5, URZ ;  /* 0x00000005063272a5 */ /* 0x000fe4000f8e003f */
[----:B------:R-:W-:-:S04]  /*0a80*/  UIMAD UR38, UR7, UR5, URZ ;  /* 0x00000005072672a4 */ /* 0x000fc8000f8e023f */
[----:B------:R-:W-:Y:S01]  /*0a90*/  UIADD3 UR38, UR51, UR38, URZ ;  /* 0x0000002633267290 */ /* 0x000fe2000fffe03f */
[----:B--2---:R-:W-:-:S04]  /*0aa0*/  @P2 IMAD.WIDE.U32 R16, R4, R17, R6 ;  /* 0x0000001104102225 */ /* 0x004fc800078e0006 */
[----:B0-----:R-:W-:-:S04]  /*0ab0*/  @!P2 IMAD.WIDE.U32 R6, R3, R12, R4 ;  /* 0x0000000c0306a225 */ /* 0x001fc800078e0004 */
[----:B------:R-:W-:Y:S02]  /*0ac0*/  @P2 IMAD.MOV.U32 R3, RZ, RZ, RZ ;  /* 0x000000ffff032224 */ /* 0x000fe400078e00ff */
[----:B------:R-:W-:Y:S02]  /*0ad0*/  @!P2 IMAD.MOV.U32 R16, RZ, RZ, R6 ;  /* 0x000000ffff10a224 */ /* 0x000fe400078e0006 */
[----:B------:R-:W-:Y:S02]  /*0ae0*/  @P2 IMAD.IADD R17, R17, 0x1, R3 ;  /* 0x0000000111112824 */ /* 0x000fe400078e0203 */
[----:B------:R-:W-:Y:S01]  /*0af0*/  @!P2 IMAD.MOV.U32 R17, RZ, RZ, R7 ;  /* 0x000000ffff11a224 */ /* 0x000fe200078e0007 */
[----:B------:R-:W-:Y:S06]  /*0b00*/  @P0 BRA `(.L_x_9) ;  /* 0x0000000000200947 */ /* 0x000fec0003800000 */
[----:B------:R-:W-:Y:S01]  /*0b10*/  UISETP.GE.U32.AND UP0, UPT, UR39, 0x3, UPT ;  /* 0x000000032700788c */ /* 0x000fe2000bf06070 */
[----:B------:R-:W-:Y:S01]  /*0b20*/  IADD3 R16, P0, R16, UR50, RZ ;  /* 0x0000003210107c10 */ /* 0x000fe2000ff1e0ff */
[----:B------:R-:W-:Y:S01]  /*0b30*/  UIMAD.WIDE.U32 UR6, UR39, -0x55555555, URZ ;  /* 0xaaaaaaab270678a5 */ /* 0x000fe2000f8e003f */
[----:B------:R-:W-:Y:S02]  /*0b40*/  UMOV UR37, URZ ;  /* 0x0000003f00257c82 */ /* 0x000fe40008000000 */
[----:B------:R-:W-:Y:S01]  /*0b50*/  IADD3.X R17, R17, UR38, RZ, P0, !PT ;  /* 0x0000002611117c10 */ /* 0x000fe200087fe4ff */
[----:B------:R-:W-:-:S04]  /*0b60*/  USHF.R.U32.HI UR6, URZ, 0x1, UR7 ;  /* 0x000000013f067899 */ /* 0x000fc80008011607 */
[----:B------:R-:W-:Y:S02]  /*0b70*/  UIMAD UR36, UR6, -0x3, UR39 ;  /* 0xfffffffd062478a4 */ /* 0x000fe4000f8e0227 */
[----:B------:R-:W-:-:S12]  /*0b80*/  @UP0 ULOP3.LUT UR37, UR6, 0x1, URZ, 0xc0, !UPT ;  /* 0x0000000106250892 */ /* 0x000fd8000f8ec03f */
.L_x_9:
[----:B------:R-:W-:Y:S01]  /*0b90*/  ISETP.GE.U32.AND P0, PT, R16, UR10, PT ;  /* 0x0000000a10007c0c */ /* 0x000fe2000bf06070 */
[----:B------:R-:W-:Y:S01]  /*0ba0*/  IMAD.MOV.U32 R22, RZ, RZ, -0x1 ;  /* 0xffffffffff167424 */ /* 0x000fe200078e00ff */
[----:B------:R-:W-:Y:S01]  /*0bb0*/  PRMT R3, RZ, 0x7610, R3 ;  /* 0x00007610ff037816 */ /* 0x000fe20000000003 */
[----:B------:R-:W-:Y:S01]  /*0bc0*/  IMAD.MOV.U32 R19, RZ, RZ, -0x1 ;  /* 0xffffffffff137424 */ /* 0x000fe200078e00ff */
[----:B------:R-:W-:Y:S01]  /*0bd0*/  ISETP.GE.U32.AND.EX P0, PT, R17, UR11, PT, P0 ;  /* 0x0000000b11007c0c */ /* 0x000fe2000bf06100 */
[----:B------:R-:W-:-:S12]  /*0be0*/  IMAD.MOV.U32 R18, RZ, RZ, -0x1 ;  /* 0xffffffffff127424 */ /* 0x000fd800078e00ff */
[----:B------:R-:W-:Y:S05]  /*0bf0*/  @P0 BRA `(.L_x_10) ;  /* 0x0000000400580947 */ /* 0x000fea0003800000 */
[----:B------:R-:W0:Y:S01]  /*0c00*/  LDC.64 R14, c[0x0][0x828] ;  /* 0x00020a00ff0e7b82 */ /* 0x000e220000000a00 */
[----:B------:R-:W-:Y:S02]  /*0c10*/  IMAD.MOV.U32 R6, RZ, RZ, R16 ;  /* 0x000000ffff067224 */ /* 0x000fe400078e0010 */
[----:B------:R-:W-:-:S05]  /*0c20*/  IMAD.MOV.U32 R7, RZ, RZ, R17 ;  /* 0x000000ffff077224 */ /* 0x000fca00078e0011 */
[----:B------:R-:W1:Y:S08]  /*0c30*/  LDC R18, c[0x0][0x830] ;  /* 0x00020c00ff127b82 */ /* 0x000e700000000800 */
[----:B------:R-:W2:Y:S01]  /*0c40*/  LDC.64 R20, c[0x0][0x820] ;  /* 0x00020800ff147b82 */ /* 0x000ea20000000a00 */
[----:B0-----:R-:W-:-:S04]  /*0c50*/  ISETP.NE.U32.AND P0, PT, R14, RZ, PT ;  /* 0x000000ff0e00720c */ /* 0x001fc80003f05070 */
[----:B------:R-:W-:-:S13]  /*0c60*/  ISETP.NE.AND.EX P0, PT, R15, RZ, PT, P0 ;  /* 0x000000ff0f00720c */ /* 0x000fda0003f05300 */
[----:B-12---:R-:W-:Y:S05]  /*0c70*/  @!P0 BRA `(.L_x_11) ;  /* 0x0000000000288947 */ /* 0x006fea0003800000 */
[----:B------:R-:W0:Y:S02]  /*0c80*/  LDC R3, c[0x0][0x834] ;  /* 0x00020d00ff037b82 */ /* 0x000e240000000800 */
[----:B0-----:R-:W-:-:S05]  /*0c90*/  IADD3 R3, P0, R16, R3, RZ ;  /* 0x0000000310037210 */ /* 0x001fca0007f1e0ff */
[----:B------:R-:W-:-:S04]  /*0ca0*/  IMAD.X R13, RZ, RZ, R17, P0 ;  /* 0x000000ffff0d7224 */ /* 0x000fc800000e0611 */
[----:B------:R-:W-:-:S04]  /*0cb0*/  IMAD.WIDE.U32 R6, R13, R14, RZ ;  /* 0x0000000e0d067225 */ /* 0x000fc800078e00ff */
[----:B------:R-:W-:-:S04]  /*0cc0*/  IMAD.WIDE.U32 R8, P0, R3, R15, R6 ;  /* 0x0000000f03087225 */ /* 0x000fc80007800006 */
[----:B------:R-:W-:-:S04]  /*0cd0*/  IMAD.WIDE.U32 R6, R3, R14, RZ ;  /* 0x0000000e03067225 */ /* 0x000fc800078e00ff */
[----:B------:R-:W-:Y:S01]  /*0ce0*/  IMAD.X R11, RZ, RZ, RZ, P0 ;  /* 0x000000ffff0b7224 */ /* 0x000fe200000e06ff */
[----:B------:R-:W-:Y:S01]  /*0cf0*/  IADD3 RZ, P0, R7, R8, RZ ;  /* 0x0000000807ff7210 */ /* 0x000fe20007f1e0ff */
[----:B------:R-:W-:-:S04]  /*0d00*/  IMAD.MOV.U32 R10, RZ, RZ, R9 ;  /* 0x000000ffff0a7224 */ /* 0x000fc800078e0009 */
[----:B------:R-:W-:-:S08]  /*0d10*/  IMAD.WIDE.U32.X R6, R13, R15, R10, P0 ;  /* 0x0000000f0d067225 */ /* 0x000fd000000e040a */
.L_x_11:
[-CC-:B------:R-:W-:Y:S01]  /*0d20*/  SHF.R.U64 R28, R6, R18.reuse, R7.reuse ;  /* 0x00000012061c7219 */ /* 0x180fe20000001207 */
[----:B------:R-:W0:Y:S01]  /*0d30*/  LDC R10, c[0x0][0x818] ;  /* 0x00020600ff0a7b82 */ /* 0x000e220000000800 */
[----:B------:R-:W-:Y:S01]  /*0d40*/  SHF.R.U32.HI R5, RZ, R18, R7 ;  /* 0x00000012ff057219 */ /* 0x000fe20000011607 */
[----:B------:R-:W-:Y:S01]  /*0d50*/  ULDC UR5, c[0x0][0x150] ;  /* 0x0000540000057ab9 */ /* 0x000fe20000000800 */
[----:B------:R-:W-:Y:S02]  /*0d60*/  IADD3 R9, P0, RZ, -R28, RZ ;  /* 0x8000001cff097210 */ /* 0x000fe40007f1e0ff */
[----:B------:R-:W-:-:S03]  /*0d70*/  I2FP.F32.U32 R3, R4 ;  /* 0x0000000400037245 */ /* 0x000fc60000201000 */
[----:B------:R-:W1:Y:S01]  /*0d80*/  LDC.64 R24, c[0x0][0x840] ;  /* 0x00021000ff187b82 */ /* 0x000e620000000a00 */
[----:B------:R-:W-:Y:S02]  /*0d90*/  IMAD.X R11, RZ, RZ, ~R5, P0 ;  /* 0x000000ffff0b7224 */ /* 0x000fe400000e0e05 */
[----:B------:R-:W-:Y:S01]  /*0da0*/  FMUL R3, R3, UR5 ;  /* 0x0000000503037c20 */ /* 0x000fe20008400000 */
[----:B------:R-:W-:Y:S01]  /*0db0*/  IMAD.WIDE.U32 R6, R9, R20, R16 ;  /* 0x0000001409067225 */ /* 0x000fe200078e0010 */
[----:B------:R-:W-:-:S03]  /*0dc0*/  ULDC UR5, c[0x0][0x154] ;  /* 0x0000550000057ab9 */ /* 0x000fc60000000800 */
[----:B------:R-:W-:Y:S01]  /*0dd0*/  IMAD R8, R11, R20, RZ ;  /* 0x000000140b087224 */ /* 0x000fe200078e02ff */
[----:B------:R-:W2:Y:S01]  /*0de0*/  LDC R5, c[0x0][0x144] ;  /* 0x00005100ff057b82 */ /* 0x000ea20000000800 */
[----:B------:R-:W3:Y:S02]  /*0df0*/  F2I.U32.TRUNC.NTZ R3, R3 ;  /* 0x0000000300037305 */ /* 0x000ee4000020f000 */
[----:B------:R-:W-:-:S04]  /*0e00*/  IMAD R9, R9, R21, R8 ;  /* 0x0000001509097224 */ /* 0x000fc800078e0208 */
[----:B------:R-:W-:Y:S01]  /*0e10*/  IMAD.IADD R7, R7, 0x1, R9 ;  /* 0x0000000107077824 */ /* 0x000fe200078e0209 */
[----:B------:R-:W4:Y:S01]  /*0e20*/  LDC R18, c[0x0][0x808] ;  /* 0x00020200ff127b82 */ /* 0x000f220000000800 */
[----:B------:R-:W-:-:S03]  /*0e30*/  IMAD.MOV.U32 R9, RZ, RZ, -0x1 ;  /* 0xffffffffff097424 */ /* 0x000fc600078e00ff */
[----:B0-----:R-:W-:Y:S02]  /*0e40*/  SHF.R.U64 R14, R6, R10, R7 ;  /* 0x0000000a060e7219 */ /* 0x001fe40000001207 */
[----:B------:R-:W-:Y:S02]  /*0e50*/  I2FP.F32.U32 R6, R12 ;  /* 0x0000000c00067245 */ /* 0x000fe40000201000 */
[----:B------:R-:W0:Y:S01]  /*0e60*/  LDC R20, c[0x0][0x858] ;  /* 0x00021600ff147b82 */ /* 0x000e220000000800 */
[----:B-1----:R-:W-:Y:S01]  /*0e70*/  ISETP.NE.U32.AND P0, PT, R24, RZ, PT ;  /* 0x000000ff1800720c */ /* 0x002fe20003f05070 */
[----:B---3--:R-:W-:Y:S02]  /*0e80*/  IMAD.MOV R8, RZ, RZ, -R3 ;  /* 0x000000ffff087224 */ /* 0x008fe400078e0a03 */
[----:B------:R-:W-:Y:S01]  /*0e90*/  FMUL R6, R6, UR5 ;  /* 0x0000000506067c20 */ /* 0x000fe20008400000 */
[----:B------:R-:W-:Y:S02]  /*0ea0*/  SHF.R.U32.HI R7, RZ, R10, R7 ;  /* 0x0000000aff077219 */ /* 0x000fe40000011607 */
[----:B------:R-:W-:Y:S01]  /*0eb0*/  ISETP.NE.AND.EX P0, PT, R25, RZ, PT, P0 ;  /* 0x000000ff1900720c */ /* 0x000fe20003f05300 */
[----:B------:R1:W3:Y:S01]  /*0ec0*/  F2I.U32.TRUNC.NTZ R13, R6 ;  /* 0x00000006000d7305 */ /* 0x0002e2000020f000 */
[----:B------:R-:W1:Y:S01]  /*0ed0*/  LDC R15, c[0x0][0x148] ;  /* 0x00005200ff0f7b82 */ /* 0x000e620000000800 */
[----:B--2---:R-:W-:-:S07]  /*0ee0*/  IMAD R3, R5, R8, R4 ;  /* 0x0000000805037224 */ /* 0x004fce00078e0204 */
[----:B------:R-:W2:Y:S01]  /*0ef0*/  LDC R21, c[0x0][0x800] ;  /* 0x00020000ff157b82 */ /* 0x000ea20000000800 */
[-CC-:B----4-:R-:W-:Y:S02]  /*0f00*/  SHF.R.U64 R30, R14, R18.reuse, R7.reuse ;  /* 0x000000120e1e7219 */ /* 0x190fe40000001207 */
[----:B------:R-:W-:Y:S01]  /*0f10*/  SHF.R.U32.HI R5, RZ, R18, R7 ;  /* 0x00000012ff057219 */ /* 0x000fe20000011607 */
[----:B------:R-:W-:-:S04]  /*0f20*/  IMAD.MOV.U32 R7, RZ, RZ, 0x1 ;  /* 0x00000001ff077424 */ /* 0x000fc800078e00ff */
[----:B------:R-:W4:Y:S01]  /*0f30*/  LDC R22, c[0x0][0x848] ;  /* 0x00021200ff167b82 */ /* 0x000f220000000800 */
[-C--:B0-----:R-:W-:Y:S02]  /*0f40*/  SHF.L.U32 R4, R9, R20.reuse, RZ ;  /* 0x0000001409047219 */ /* 0x081fe400000006ff */
[--C-:B------:R-:W-:Y:S02]  /*0f50*/  SHF.R.U64 R18, R30, R20, R5.reuse ;  /* 0x000000141e127219 */ /* 0x100fe40000001205 */
[----:B------:R-:W-:Y:S02]  /*0f60*/  LOP3.LUT R11, RZ, R4, RZ, 0x33, !PT ;  /* 0x00000004ff0b7212 */ /* 0x000fe400078e33ff */
[-C--:B------:R-:W-:Y:S01]  /*0f70*/  SHF.R.U32.HI R5, RZ, R20.reuse, R5 ;  /* 0x00000014ff057219 */ /* 0x080fe20000011605 */
[----:B------:R-:W0:Y:S01]  /*0f80*/  LDC R27, c[0x0][0x838] ;  /* 0x00020e00ff1b7b82 */ /* 0x000e220000000800 */
[----:B------:R-:W-:Y:S01]  /*0f90*/  SHF.L.U32 R10, R7, R20, RZ ;  /* 0x00000014070a7219 */ /* 0x000fe200000006ff */
[----:B------:R-:W-:-:S06]  /*0fa0*/  IMAD.MOV.U32 R4, RZ, RZ, R18 ;  /* 0x000000ffff047224 */ /* 0x000fcc00078e0012 */
[----:B------:R-:W0:Y:S01]  /*0fb0*/  LDC R26, c[0x0][0x810] ;  /* 0x00020400ff1a7b82 */ /* 0x000e220000000800 */
[----:B-1-3--:R-:W-:Y:S05]  /*0fc0*/  @!P0 BRA `(.L_x_12) ;  /* 0x0000000000288947 */ /* 0x00afea0003800000 */
[----:B------:R-:W1:Y:S02]  /*0fd0*/  LDC R9, c[0x0][0x84c] ;  /* 0x00021300ff097b82 */ /* 0x000e640000000800 */
[----:B-1----:R-:W-:-:S05]  /*0fe0*/  IADD3 R9, P0, R18, R9, RZ ;  /* 0x0000000912097210 */ /* 0x002fca0007f1e0ff */
        /* <DEDUP_REMOVED lines=8> */
.L_x_12:
[----:B----4-:R-:W-:Y:S01]  /*1070*/  SHF.R.U64 R4, R4, R22, R5 ;  /* 0x0000001604047219 */ /* 0x010fe20000001205 */
[----:B--2---:R-:W-:Y:S01]  /*1080*/  VIADD R5, R21, 0xffffffff ;  /* 0xffffffff15057836 */ /* 0x004fe20000000000 */
[----:B------:R-:W-:Y:S01]  /*1090*/  LOP3.LUT R11, R30, R11, RZ, 0xc0, !PT ;  /* 0x0000000b1e0b7212 */ /* 0x000fe200078ec0ff */
[----:B------:R-:W-:Y:S02]  /*10a0*/  IMAD.MOV R13, RZ, RZ, -R13 ;  /* 0x000000ffff0d7224 */ /* 0x000fe400078e0a0d */
[----:B------:R-:W-:Y:S01]  /*10b0*/  IMAD.MOV R6, RZ, RZ, -R4 ;  /* 0x000000ffff067224 */ /* 0x000fe200078e0a04 */
[----:B------:R-:W-:Y:S01]  /*10c0*/  LOP3.LUT R5, R14, R5, RZ, 0xc0, !PT ;  /* 0x000000050e057212 */ /* 0x000fe200078ec0ff */
[----:B------:R-:W-:Y:S02]  /*10d0*/  IMAD R10, R10, R4, R11 ;  /* 0x000000040a0a7224 */ /* 0x000fe400078e020b */
[----:B------:R-:W-:Y:S02]  /*10e0*/  @P2 IMAD R3, R15, R13, R12 ;  /* 0x0000000d0f032224 */ /* 0x000fe400078e020c */
[----:B0-----:R-:W-:-:S02]  /*10f0*/  IMAD R4, R6, R27, R18 ;  /* 0x0000001b06047224 */ /* 0x001fc400078e0212 */
[----:B------:R-:W-:Y:S02]  /*1100*/  IMAD R22, R10, R26, R3 ;  /* 0x0000001a0a167224 */ /* 0x000fe400078e0203 */
[----:B------:R-:W-:Y:S02]  /*1110*/  IMAD R5, R4, R21, R5 ;  /* 0x0000001504057224 */ /* 0x000fe400078e0205 */
[----:B------:R-:W-:Y:S02]  /*1120*/  IMAD.MOV.U32 R3, RZ, RZ, 0x1 ;  /* 0x00000001ff037424 */ /* 0x000fe400078e00ff */
[----:B------:R-:W-:Y:S01]  /*1130*/  IMAD.MOV.U32 R18, RZ, RZ, R28 ;  /* 0x000000ffff127224 */ /* 0x000fe200078e001c */
[----:B------:R-:W-:Y:S02]  /*1140*/  SEL R19, R5, R22, !P2 ;  /* 0x0000001605137207 */ /* 0x000fe40005000000 */
[----:B------:R-:W-:-:S07]  /*1150*/  SEL R22, R22, R5, !P2 ;  /* 0x0000000516167207 */ /* 0x000fce0005000000 */
.L_x_10:
[----:B------:R-:W-:Y:S05]  /*1160*/  @!P1 BRA `(.L_x_13) ;  /* 0x000000cc00189947 */ /* 0x000fea0003800000 */
[----:B------:R-:W-:-:S06]  /*1170*/  UISETP.GT.U32.AND UP0, UPT, UR12, 0x1, UPT ;  /* 0x000000010c00788c */ /* 0x000fcc000bf04070 */
[----:B------:R-:W-:-:S13]  /*1180*/  PLOP3.LUT P0, PT, PT, PT, UP0, 0x80, 0x0 ;  /* 0x000000000000781c */ /* 0x000fda0003f0f008 */
[----:B------:R-:W-:Y:S05]  /*1190*/  @P0 EXIT ;  /* 0x000000000000094d */ /* 0x000fea0003800000 */
.L_x_14:
[----:B------:R-:W-:-:S08]  /*11a0*/  NOP ;  /* 0x0000000000007918 */ /* 0x000fd00000000000 */
[----:B------:R-:W0:Y:S02]  /*11b0*/  USETMAXREG.TRY_ALLOC.CTAPOOL UP0, 0xe8 ;  /* 0x000000e8000079c8 */ /* 0x000e240008000600 */
[----:B0-----:R-:W-:-:S13]  /*11c0*/  PLOP3.LUT P0, PT, PT, PT, UP0, 0x80, 0x0 ;  /* 0x000000000000781c */ /* 0x001fda0003f0f008 */
[----:B------:R-:W-:Y:S05]  /*11d0*/  @!P0 BRA `(.L_x_14) ;  /* 0xfffffffc00f08947 */ /* 0x000fea000383ffff */
[----:B------:R-:W-:-:S13]  /*11e0*/  LOP3.LUT P0, RZ, R3, 0xff, RZ, 0xc0, !PT ;  /* 0x000000ff03ff7812 */ /* 0x000fda000780c0ff */
[----:B------:R-:W-:Y:S05]  /*11f0*/  @!P0 EXIT ;  /* 0x000000000000894d */ /* 0x000fea0003800000 */
[----:B------:R-:W0:Y:S01]  /*1200*/  S2UR UR4, SR_CgaCtaId ;  /* 0x00000000000479c3 */ /* 0x000e220000008800 */
[----:B------:R-:W-:Y:S01]  /*1210*/  SHF.R.S32.HI R0, RZ, 0x1f, R23 ;  /* 0x0000001fff007819 */ /* 0x000fe20000011417 */
[----:B------:R-:W-:Y:S01]  /*1220*/  UIADD3 UR5, UR46, -0x1, URZ ;  /* 0xffffffff2e057890 */ /* 0x000fe2000fffe03f */
[----:B------:R-:W-:Y:S02]  /*1230*/  UMOV UR43, 0x400 ;  /* 0x00000400002b7882 */ /* 0x000fe40000000000 */
[CC--:B------:R-:W-:Y:S01]  /*1240*/  LEA.HI R3, R0.reuse, R23.reuse, RZ, 0x2 ;  /* 0x0000001700037211 */ /* 0x0c0fe200078f10ff */
[----:B------:R-:W-:Y:S01]  /*1250*/  UISETP.NE.AND UP0, UPT, UR5, URZ, UPT ;  /* 0x0000003f0500728c */ /* 0x000fe2000bf05270 */
[----:B------:R-:W-:Y:S01]  /*1260*/  LEA.HI R165, R0, R23, RZ, 0x5 ;  /* 0x0000001700a57211 */ /* 0x000fe200078f28ff */
[----:B------:R-:W-:Y:S01]  /*1270*/  UIADD3 UR41, UR39, -0x1, URZ ;  /* 0xffffffff27297890 */ /* 0x000fe2000fffe03f */
[--C-:B------:R-:W-:Y:S01]  /*1280*/  SHF.R.S32.HI R154, RZ, 0x2, R3.reuse ;  /* 0x00000002ff9a7819 */ /* 0x100fe20000011403 */
[----:B------:R-:W-:Y:S01]  /*1290*/  USHF.L.U32 UR42, UR39, 0x1, URZ ;  /* 0x00000001272a7899 */ /* 0x000fe2000800063f */
[----:B------:R-:W-:Y:S01]  /*12a0*/  SHF.R.S32.HI R5, RZ, 0x1f, R3 ;  /* 0x0000001fff057819 */ /* 0x000fe20000011403 */
[----:B------:R-:W-:Y:S01]  /*12b0*/  USEL UR45, URZ, 0x1, UP0 ;  /* 0x000000013f2d7887 */ /* 0x000fe20008000000 */
[----:B------:R-:W-:-:S02]  /*12c0*/  LOP3.LUT R4, R3, 0xfffffffc, RZ, 0xc0, !PT ;  /* 0xfffffffc03047812 */ /* 0x000fc400078ec0ff */
[----:B------:R-:W-:Y:S02]  /*12d0*/  LEA.HI R5, R5, R154, RZ, 0x3 ;  /* 0x0000009a05057211 */ /* 0x000fe400078f18ff */
[----:B------:R-:W-:Y:S01]  /*12e0*/  SHF.R.S32.HI R165, RZ, 0x5, R165 ;  /* 0x00000005ffa57819 */ /* 0x000fe200000114a5 */
[----:B------:R-:W-:Y:S01]  /*12f0*/  IMAD.IADD R23, R23, 0x1, -R4 ;  /* 0x0000000117177824 */ /* 0x000fe200078e0a04 */
[----:B------:R-:W-:Y:S01]  /*1300*/  LOP3.LUT R5, R5, 0xfffffff8, RZ, 0xc0, !PT ;  /* 0xfffffff805057812 */ /* 0x000fe200078ec0ff */
[----:B0-----:R-:W-:-:S04]  /*1310*/  ULEA UR43, UR4, UR43, 0x18 ;  /* 0x0000002b042b7291 */ /* 0x001fc8000f8ec03f */
[----:B------:R-:W-:Y:S01]  /*1320*/  IMAD.IADD R154, R154, 0x1, -R5 ;  /* 0x000000019a9a7824 */ /* 0x000fe200078e0a05 */
[----:B------:R-:W-:Y:S02]  /*1330*/  USHF.L.U32 UR4, UR5, 0x3, URZ ;  /* 0x0000000305047899 */ /* 0x000fe4000800063f */
[----:B------:R-:W-:Y:S02]  /*1340*/  UIADD3 UR44, UR43, 0x40, URZ ;  /* 0x000000402b2c7890 */ /* 0x000fe4000fffe03f */
[----:B------:R-:W-:Y:S02]  /*1350*/  ULOP3.LUT UR4, UR4, 0x8, URZ, 0xc0, !UPT ;  /* 0x0000000804047892 */ /* 0x000fe4000f8ec03f */
[----:B------:R-:W-:Y:S02]  /*1360*/  ULEA UR46, UR46, UR44, 0x3 ;  /* 0x0000002c2e2e7291 */ /* 0x000fe4000f8e183f */
[----:B------:R-:W-:Y:S02]  /*1370*/  ULOP3.LUT UR47, UR4, 0x8, URZ, 0x3c, !UPT ;  /* 0x00000008042f7892 */ /* 0x000fe4000f8e3c3f */
[----:B------:R-:W-:-:S12]  /*1380*/  ULOP3.LUT UR48, UR4, 0x18, URZ, 0x3c, !UPT ;  /* 0x0000001804307892 */ /* 0x000fd8000f8e3c3f */
.L_x_303:
[----:B------:R-:W-:-:S05]  /*1390*/  IMAD.U32 R0, RZ, RZ, UR45 ;  /* 0x0000002dff007e24 */ /* 0x000fca000f8e00ff */
[----:B------:R-:W-:-:S04]  /*13a0*/  SHF.L.U32 R0, R0, 0x1f, RZ ;  /* 0x0000001f00007819 */ /* 0x000fc800000006ff */
[----:B------:R-:W0:Y:S02]  /*13b0*/  SYNCS.PHASECHK.TRANS64.TRYWAIT P0, [UR46+-0x8], R0 ;  /* 0xfffff800ff0075a7 */ /* 0x000e24000800016e */
[----:B01234-:R-:W-:Y:S05]  /*13c0*/  @!P0 BRA `(.L_x_15) ;  /* 0x000000dc001c8947 */ /* 0x01ffea0003800000 */
.L_x_329:
[----:B------:R-:W-:-:S04]  /*13d0*/  UIADD3 UR4, UR43, 0x800, URZ ;  /* 0x000008002b047890 */ /* 0x000fc8000fffe03f */
[----:B------:R-:W-:-:S06]  /*13e0*/  ULOP3.LUT UP0, URZ, UR4, 0x3ff, URZ, 0xc0, !UPT ;  /* 0x000003ff043f7892 */ /* 0x000fcc000f80c03f */
[----:B------:R-:W-:-:S13]  /*13f0*/  PLOP3.LUT P0, PT, PT, PT, UP0, 0x80, 0x0 ;  /* 0x000000000000781c */ /* 0x000fda0003f0f008 */
[----:B------:R-:W-:Y:S05]  /*1400*/  @!P0 BRA `(.L_x_16) ;  /* 0x0000000000408947 */ /* 0x000fea0003800000 */
[----:B0-----:R-:W-:Y:S01]  /*1410*/  MOV R0, 0x0 ;  /* 0x0000000000007802 */ /* 0x001fe20000000f00 */
[----:B------:R-:W-:Y:S01]  /*1420*/  ULDC.64 UR4, c[0x4][0x70] ;  /* 0x01001c0000047ab9 */ /* 0x000fe20000000a00 */
[----:B------:R-:W-:Y:S01]  /*1430*/  ULDC.64 UR6, c[0x4][0x8] ;  /* 0x0100020000067ab9 */ /* 0x000fe20000000a00 */
[----:B------:R-:W-:Y:S01]  /*1440*/  IMAD.U32 R4, RZ, RZ, UR4 ;  /* 0x00000004ff047e24 */ /* 0x000fe2000f8e00ff */
[----:B------:R0:W1:Y:S01]  /*1450*/  LDC.64 R14, c[0x4][R0] ;  /* 0x01000000000e7b82 */ /* 0x0000620000000a00 */
[----:B------:R-:W-:Y:S01]  /*1460*/  IMAD.U32 R5, RZ, RZ, UR5 ;  /* 0x00000005ff057e24 */ /* 0x000fe2000f8e00ff */
[----:B------:R-:W-:Y:S01]  /*1470*/  ULDC.64 UR4, c[0x4][0x78] ;  /* 0x01001e0000047ab9 */ /* 0x000fe20000000a00 */
[----:B------:R-:W-:Y:S02]  /*1480*/  IMAD.U32 R10, RZ, RZ, UR6 ;  /* 0x00000006ff0a7e24 */ /* 0x000fe4000f8e00ff */
[----:B------:R-:W-:Y:S02]  /*1490*/  IMAD.U32 R6, RZ, RZ, UR4 ;  /* 0x00000004ff067e24 */ /* 0x000fe4000f8e00ff */
[----:B------:R-:W-:-:S02]  /*14a0*/  IMAD.U32 R7, RZ, RZ, UR5 ;  /* 0x00000005ff077e24 */ /* 0x000fc4000f8e00ff */
[----:B------:R-:W-:Y:S02]  /*14b0*/  IMAD.U32 R11, RZ, RZ, UR7 ;  /* 0x00000007ff0b7e24 */ /* 0x000fe4000f8e00ff */
[----:B------:R-:W-:Y:S02]  /*14c0*/  IMAD.MOV.U32 R8, RZ, RZ, 0x70 ;  /* 0x00000070ff087424 */ /* 0x000fe400078e00ff */
[----:B------:R-:W-:Y:S02]  /*14d0*/  IMAD.MOV.U32 R12, RZ, RZ, 0x1 ;  /* 0x00000001ff0c7424 */ /* 0x000fe400078e00ff */
[----:B0-----:R-:W-:-:S07]  /*14e0*/  IMAD.MOV.U32 R13, RZ, RZ, RZ ;  /* 0x000000ffff0d7224 */ /* 0x001fce00078e00ff */
[----:B------:R-:W-:-:S07]  /*14f0*/  LEPC R20, `(.L_x_16) ;  /* 0x000000001014794e */ /* 0x000fce0000000000 */
[----:B-1---5:R-:W-:Y:S05]  /*1500*/  CALL.ABS.NOINC R14 ;  /* 0x000000000e007343 */ /* 0x022fea0003c00000 */
.L_x_16:
[----:B------:R-:W-:-:S06]  /*1510*/  ULOP3.LUT UR4, UR40, 0x1, URZ, 0xfc, !UPT ;  /* 0x0000000128047892 */ /* 0x000fcc000f8efc3f */
[----:B0-----:R-:W-:Y:S01]  /*1520*/  IMAD.U32 R0, RZ, RZ, UR4 ;  /* 0x00000004ff007e24 */ /* 0x001fe2000f8e00ff */
[----:B------:R-:W-:-:S04]  /*1530*/  UMOV UR4, 0xffffffff ;  /* 0xffffffff00047882 */ /* 0x000fc80000000000 */
[----:B------:R-:W-:Y:S01]  /*1540*/  ISETP.NE.AND P0, PT, R0, 0x3, PT ;  /* 0x000000030000780c */ /* 0x000fe20003f05270 */
[----:B------:R-:W-:-:S12]  /*1550*/  BRA.DIV UR4, `(.L_x_17) ;  /* 0x000000da04d07947 */ /* 0x000fd8000b800000 */
.L_x_331:
[----:B------:R-:W-:Y:S05]  /*1560*/  @!P0 BRA `(.L_x_18) ;  /* 0x0000000000048947 */ /* 0x000fea0003800000 */
[----:B------:R-:W-:Y:S01]  /*1570*/  BPT.TRAP 0x1 ;  /* 0x000000040000795c */ /* 0x000fe20000300000 */
.L_x_18:
[----:B------:R-:W-:Y:S02]  /*1580*/  IMAD.U32 R3, RZ, RZ, UR36 ;  /* 0x00000024ff037e24 */ /* 0x000fe4000f8e00ff */
[----:B------:R-:W-:-:S03]  /*1590*/  IMAD.U32 R0, RZ, RZ, UR37 ;  /* 0x00000025ff007e24 */ /* 0x000fc6000f8e00ff */
[----:B------:R-:W-:Y:S02]  /*15a0*/  LEA R3, R3, UR43, 0x3 ;  /* 0x0000002b03037c11 */ /* 0x000fe4000f8e18ff */
[----:B------:R-:W-:-:S04]  /*15b0*/  SHF.L.U32 R0, R0, 0x1f, RZ ;  /* 0x0000001f00007819 */ /* 0x000fc800000006ff */
[----:B------:R0:W1:Y:S01]  /*15c0*/  SYNCS.PHASECHK.TRANS64.TRYWAIT P1, [R3+URZ], R0 ;  /* 0x00000000030075a7 */ /* 0x000062000802017f */
[----:B------:R-:W-:Y:S05]  /*15d0*/  @!P0 BRA `(.L_x_19) ;  /* 0x0000000000048947 */ /* 0x000fea0003800000 */
[----:B------:R-:W-:Y:S01]  /*15e0*/  BPT.TRAP 0x1 ;  /* 0x000000040000795c */ /* 0x000fe20000300000 */
.L_x_19:
[----:B-1----:R-:W-:Y:S05]  /*15f0*/  @P1 BRA `(.L_x_20) ;  /* 0x0000000000081947 */ /* 0x002fea0003800000 */
[----:B------:R-:W1:Y:S02]  /*1600*/  SYNCS.PHASECHK.TRANS64.TRYWAIT P1, [R3+URZ], R0 ;  /* 0x00000000030075a7 */ /* 0x000e64000802017f */
[----:B-1----:R-:W-:Y:S05]  /*1610*/  @!P1 BRA `(.L_x_21) ;  /* 0x000000d800bc9947 */ /* 0x002fea0003800000 */
.L_x_20:
[----:B------:R-:W-:-:S04]  /*1620*/  UIADD3 UR4, UR36, 0x1, URZ ;  /* 0x0000000124047890 */ /* 0x000fc8000fffe03f */
[----:B------:R-:W-:Y:S02]  /*1630*/  UISETP.NE.AND UP0, UPT, UR4, 0x3, UPT ;  /* 0x000000030400788c */ /* 0x000fe4000bf05270 */
[----:B------:R-:W-:Y:S02]  /*1640*/  IMAD.U32 R6, RZ, RZ, UR4 ;  /* 0x00000004ff067e24 */ /* 0x000fe4000f8e00ff */
[----:B------:R-:W-:Y:S02]  /*1650*/  USEL UR4, URZ, 0x1, UP0 ;  /* 0x000000013f047887 */ /* 0x000fe40008000000 */
[----:B------:R-:W-:Y:S02]  /*1660*/  PLOP3.LUT P1, PT, PT, PT, UP0, 0x80, 0x0 ;  /* 0x000000000000781c */ /* 0x000fe40003f2f008 */
[----:B------:R-:W-:Y:S02]  /*1670*/  ULOP3.LUT UR4, UR37, UR4, URZ, 0x3c, !UPT ;  /* 0x0000000425047292 */ /* 0x000fe4000f8e3c3f */
[----:B------:R-:W-:-:S04]  /*1680*/  SEL R6, R6, RZ, P1 ;  /* 0x000000ff06067207 */ /* 0x000fc80000800000 */
[----:B------:R-:W-:Y:S01]  /*1690*/  IMAD.U32 R4, RZ, RZ, UR4 ;  /* 0x00000004ff047e24 */ /* 0x000fe2000f8e00ff */
[----:B------:R-:W-:Y:S06]  /*16a0*/  @!P0 BRA `(.L_x_22) ;  /* 0x0000000000048947 */ /* 0x000fec0003800000 */
[----:B------:R-:W-:Y:S01]  /*16b0*/  BPT.TRAP 0x1 ;  /* 0x000000040000795c */ /* 0x000fe20000300000 */
.L_x_22:
[----:B01----:R-:W-:Y:S01]  /*16c0*/  IMAD.SHL.U32 R0, R154, 0x80, RZ ;  /* 0x000000809a007824 */ /* 0x003fe200078e00ff */
[----:B------:R-:W-:Y:S01]  /*16d0*/  LEA R5, R6, UR43, 0x3 ;  /* 0x0000002b06057c11 */ /* 0x000fe2000f8e18ff */
[----:B------:R-:W-:Y:S01]  /*16e0*/  IMAD R8, R165, 0x400, R23 ;  /* 0x00000400a5087824 */ /* 0x000fe200078e0217 */
[----:B------:R-:W0:Y:S01]  /*16f0*/  LDC R7, c[0x0][0x28c] ;  /* 0x0000a300ff077b82 */ /* 0x000e220000000800 */
[----:B------:R-:W-:Y:S01]  /*1700*/  IMAD.U32 R10, RZ, RZ, UR36 ;  /* 0x00000024ff0a7e24 */ /* 0x000fe2000f8e00ff */
[----:B------:R-:W-:-:S04]  /*1710*/  LOP3.LUT R0, R0, 0x380, RZ, 0xc0, !PT ;  /* 0x0000038000007812 */ /* 0x000fc800078ec0ff */
[----:B------:R-:W-:Y:S02]  /*1720*/  LEA.HI R3, R0, R0, RZ, 0x1d ;  /* 0x0000000000037211 */ /* 0x000fe400078fe8ff */
[----:B------:R-:W-:-:S03]  /*1730*/  LOP3.LUT R0, R154, 0x1, RZ, 0xc0, !PT ;  /* 0x000000019a007812 */ /* 0x000fc600078ec0ff */
[----:B------:R-:W-:Y:S01]  /*1740*/  IMAD.U32 R3, R8, 0x2, R3 ;  /* 0x0000000208037824 */ /* 0x000fe200078e0003 */
[----:B------:R-:W-:Y:S02]  /*1750*/  SHF.L.U32 R8, R4, 0x1f, RZ ;  /* 0x0000001f04087819 */ /* 0x000fe400000006ff */
[----:B------:R-:W-:Y:S01]  /*1760*/  ISETP.NE.U32.AND P1, PT, R0, 0x1, PT ;  /* 0x000000010000780c */ /* 0x000fe20003f25070 */
[----:B------:R-:W-:Y:S01]  /*1770*/  IMAD R10, R10, 0x2000, R3 ;  /* 0x000020000a0a7824 */ /* 0x000fe200078e0203 */
[----:B------:R1:W2:Y:S01]  /*1780*/  SYNCS.PHASECHK.TRANS64.TRYWAIT P3, [R5+URZ], R8 ;  /* 0x00000008050075a7 */ /* 0x0002a2000806017f */
[----:B------:R-:W-:-:S10]  /*1790*/  IMAD.MOV.U32 R0, RZ, RZ, -0x10 ;  /* 0xfffffff0ff007424 */ /* 0x000fd400078e00ff */
[----:B------:R-:W-:Y:S05]  /*17a0*/  WARPSYNC.ALL ;  /* 0x0000000000007948 */ /* 0x000fea0003800000 */
[----:B------:R-:W-:Y:S01]  /*17b0*/  LDS.U16 R11, [R10+UR43+0xc00] ;  /* 0x000c002b0a0b7984 */ /* 0x000fe20008000400 */
[----:B------:R-:W-:Y:S01]  /*17c0*/  SEL R0, R0, 0x10, !P1 ;  /* 0x0000001000007807 */ /* 0x000fe20004800000 */
[----:B------:R-:W-:Y:S01]  /*17d0*/  VIADD R9, R10, UR43 ;  /* 0x0000002b0a097c36 */ /* 0x000fe20008000000 */
[----:B0-----:R-:W-:Y:S01]  /*17e0*/  ISETP.GE.AND P4, PT, R7, 0x81, PT ;  /* 0x000000810700780c */ /* 0x001fe20003f86270 */
[----:B------:R-:W0:Y:S02]  /*17f0*/  LDS.U16 R12, [R10+UR43+0x800] ;  /* 0x0008002b0a0c7984 */ /* 0x000e240008000400 */
[----:B------:R-:W-:-:S02]  /*1800*/  IMAD.IADD R167, R9, 0x1, R0 ;  /* 0x0000000109a77824 */ /* 0x000fc400078e0200 */
[----:B------:R-:W-:Y:S04]  /*1810*/  LDS.U16 R13, [R10+UR43+0xc08] ;  /* 0x000c082b0a0d7984 */ /* 0x000fe80008000400 */
[----:B------:R-:W3:Y:S04]  /*1820*/  LDS.U16 R14, [R10+UR43+0x808] ;  /* 0x0008082b0a0e7984 */ /* 0x000ee80008000400 */
[----:B------:R-:W-:Y:S04]  /*1830*/  LDS.U16 R15, [R167+0xc00] ;  /* 0x000c0000a70f7984 */ /* 0x000fe80000000400 */
[----:B------:R-:W4:Y:S04]  /*1840*/  LDS.U16 R20, [R167+0x800] ;  /* 0x00080000a7147984 */ /* 0x000f280000000400 */
[----:B------:R-:W-:Y:S04]  /*1850*/  LDS.U16 R21, [R167+0xc08] ;  /* 0x000c0800a7157984 */ /* 0x000fe80000000400 */
[----:B------:R-:W1:Y:S01]  /*1860*/  LDS.U16 R24, [R167+0x808] ;  /* 0x00080800a7187984 */ /* 0x000e620000000400 */
[----:B0-----:R-:W-:-:S04]  /*1870*/  PRMT R11, R12, 0x5410, R11 ;  /* 0x000054100c0b7816 */ /* 0x001fc8000000000b */
[-C--:B------:R-:W-:Y:S02]  /*1880*/  F2FP.F16.E4M3.UNPACK_B R12, R11.reuse ;  /* 0x0000000bff0c723e */ /* 0x080fe400020006ff */
[----:B------:R-:W-:Y:S02]  /*1890*/  F2FP.F16.E4M3.UNPACK_B R11, R11.H1 ;  /* 0x0000000bff0b723e */ /* 0x000fe400030006ff */
[----:B---3--:R-:W-:Y:S01]  /*18a0*/  PRMT R13, R14, 0x5410, R13 ;  /* 0x000054100e0d7816 */ /* 0x008fe2000000000d */
[--C-:B------:R-:W-:Y:S02]  /*18b0*/  HADD2.F32 R156, -RZ, R12.reuse.H0_H0 ;  /* 0x2000000cff9c7230 */ /* 0x100fe40000004100 */
[--C-:B------:R-:W-:Y:S01]  /*18c0*/  HADD2.F32 R157, -RZ, R11.reuse.H0_H0 ;  /* 0x2000000bff9d7230 */ /* 0x100fe20000004100 */
[-C--:B------:R-:W-:Y:S01]  /*18d0*/  F2FP.F16.E4M3.UNPACK_B R14, R13.reuse ;  /* 0x0000000dff0e723e */ /* 0x080fe200020006ff */
[----:B------:R-:W-:Y:S01]  /*18e0*/  HADD2.F32 R10, -RZ, R11.H1_H1 ;  /* 0x3000000bff0a7230 */ /* 0x000fe20000004100 */
[----:B------:R-:W-:Y:S01]  /*18f0*/  F2FP.F16.E4M3.UNPACK_B R13, R13.H1 ;  /* 0x0000000dff0d723e */ /* 0x000fe200030006ff */
[----:B------:R-:W-:Y:S01]  /*1900*/  HADD2.F32 R25, -RZ, R12.H1_H1 ;  /* 0x3000000cff197230 */ /* 0x000fe20000004100 */
[----:B----4-:R-:W-:Y:S01]  /*1910*/  PRMT R15, R20, 0x5410, R15 ;  /* 0x00005410140f7816 */ /* 0x010fe2000000000f */
[--C-:B------:R-:W-:Y:S01]  /*1920*/  HADD2.F32 R158, -RZ, R14.reuse.H0_H0 ;  /* 0x2000000eff9e7230 */ /* 0x100fe20000004100 */
[----:B------:R-:W-:Y:S01]  /*1930*/  F2FP.BF16.F32.PACK_AB R157, R10, R157 ;  /* 0x0000009d0a9d723e */ /* 0x000fe200000010ff */
[----:B------:R-:W-:Y:S01]  /*1940*/  HADD2.F32 R11, -RZ, R14.H1_H1 ;  /* 0x3000000eff0b7230 */ /* 0x000fe20000004100 */
[----:B------:R-:W-:Y:S01]  /*1950*/  F2FP.BF16.F32.PACK_AB R156, R25, R156 ;  /* 0x0000009c199c723e */ /* 0x000fe200000010ff */
[----:B------:R-:W-:-:S02]  /*1960*/  HADD2.F32 R159, -RZ, R13.H0_H0 ;  /* 0x2000000dff9f7230 */ /* 0x000fc40000004100 */
[----:B------:R-:W-:Y:S01]  /*1970*/  HADD2.F32 R14, -RZ, R13.H1_H1 ;  /* 0x3000000dff0e7230 */ /* 0x000fe20000004100 */
[----:B------:R-:W-:Y:S01]  /*1980*/  F2FP.BF16.F32.PACK_AB R158, R11, R158 ;  /* 0x0000009e0b9e723e */ /* 0x000fe200000010ff */
[----:B------:R-:W-:Y:S01]  /*1990*/  IMAD.MOV.U32 R11, RZ, RZ, R15 ;  /* 0x000000ffff0b7224 */ /* 0x000fe200078e000f */
[----:B-1----:R-:W-:Y:S02]  /*19a0*/  PRMT R12, R24, 0x5410, R21 ;  /* 0x00005410180c7816 */ /* 0x002fe40000000015 */
[----:B------:R-:W-:Y:S01]  /*19b0*/  F2FP.BF16.F32.PACK_AB R159, R14, R159 ;  /* 0x0000009f0e9f723e */ /* 0x000fe200000010ff */
[----:B------:R-:W-:-:S03]  /*19c0*/  UIADD3 UR4, UR43, 0x6800, URZ ;  /* 0x000068002b047890 */ /* 0x000fc6000fffe03f */
[----:B------:R-:W-:Y:S01]  /*19d0*/  WARPGROUP.ARRIVE ;  /* 0x00000000000079c5 */ /* 0x000fe20000000000 */
[----:B------:R-:W-:Y:S01]  /*19e0*/  UMOV UR7, 0x40000040 ;  /* 0x4000004000077882 */ /* 0x000fe20000000000 */
[-C--:B------:R-:W-:Y:S01]  /*19f0*/  F2FP.F16.E4M3.UNPACK_B R10, R15.reuse ;  /* 0x0000000fff0a723e */ /* 0x080fe200020006ff */
[----:B------:R-:W-:Y:S01]  /*1a00*/  USHF.R.U32.HI UR4, URZ, 0x4, UR4 ;  /* 0x000000043f047899 */ /* 0x000fe20008011604 */
[----:B------:R-:W-:Y:S02]  /*1a10*/  F2FP.F16.E4M3.UNPACK_B R13, R15.H1 ;  /* 0x0000000fff0d723e */ /* 0x000fe400030006ff */
[-C--:B------:R-:W-:Y:S01]  /*1a20*/  F2FP.F16.E4M3.UNPACK_B R20, R12.reuse.H1 ;  /* 0x0000000cff14723e */ /* 0x080fe200030006ff */
[----:B------:R-:W-:Y:S01]  /*1a30*/  ULOP3.LUT UR4, UR4, 0x3fff, URZ, 0xc0, !UPT ;  /* 0x00003fff04047892 */ /* 0x000fe2000f8ec03f */
[----:B------:R-:W-:Y:S01]  /*1a40*/  F2FP.F16.E4M3.UNPACK_B R14, R12 ;  /* 0x0000000cff0e723e */ /* 0x000fe200020006ff */
[--C-:B------:R-:W-:Y:S01]  /*1a50*/  HADD2.F32 R160, -RZ, R10.reuse.H0_H0 ;  /* 0x2000000affa07230 */ /* 0x100fe20000004100 */
[----:B--2---:R-:W-:Y:S01]  /*1a60*/  R2P PR, R154, 0x6 ;  /* 0x000000069a007804 */ /* 0x004fe20000000000 */
[----:B------:R-:W-:Y:S01]  /*1a70*/  ULOP3.LUT UR4, UR4, 0x10000, URZ, 0xfc, !UPT ;  /* 0x0001000004047892 */ /* 0x000fe2000f8efc3f */
[----:B------:R-:W-:-:S02]  /*1a80*/  HADD2.F32 R15, -RZ, R10.H1_H1 ;  /* 0x3000000aff0f7230 */ /* 0x000fc40000004100 */
[--C-:B------:R-:W-:Y:S01]  /*1a90*/  HADD2.F32 R161, -RZ, R13.reuse.H0_H0 ;  /* 0x2000000dffa17230 */ /* 0x100fe20000004100 */
[----:B------:R-:W-:Y:S01]  /*1aa0*/  ULEA UR5, UR36, UR4, 0xc ;  /* 0x0000000424057291 */ /* 0x000fe2000f8e603f */
[----:B------:R-:W-:Y:S01]  /*1ab0*/  HADD2.F32 R10, -RZ, R13.H1_H1 ;  /* 0x3000000dff0a7230 */ /* 0x000fe20000004100 */
[----:B------:R-:W-:Y:S01]  /*1ac0*/  F2FP.BF16.F32.PACK_AB R160, R15, R160 ;  /* 0x000000a00fa0723e */ /* 0x000fe200000010ff */
[----:B------:R-:W-:Y:S02]  /*1ad0*/  HADD2.F32 R163, -RZ, R20.H0_H0 ;  /* 0x20000014ffa37230 */ /* 0x000fe40000004100 */
[--C-:B------:R-:W-:Y:S01]  /*1ae0*/  HADD2.F32 R162, -RZ, R14.reuse.H0_H0 ;  /* 0x2000000effa27230 */ /* 0x100fe20000004100 */
[----:B------:R-:W-:Y:S01]  /*1af0*/  F2FP.BF16.F32.PACK_AB R161, R10, R161 ;  /* 0x000000a10aa1723e */ /* 0x000fe200000010ff */
[----:B------:R-:W-:Y:S01]  /*1b00*/  UMOV UR6, UR5 ;  /* 0x0000000500067c82 */ /* 0x000fe20008000000 */
[----:B------:R-:W-:Y:S01]  /*1b10*/  HADD2.F32 R13, -RZ, R14.H1_H1 ;  /* 0x3000000eff0d7230 */ /* 0x000fe20000004100 */
[----:B------:R-:W-:Y:S01]  /*1b20*/  HGMMA.64x256x16.F32.BF16 R24, R156, gdesc[UR4], RZ, !UPT, gsb0 ;  /* 0x03e000049c187df0 */ /* 0x000fe2000c0018ff */
[----:B------:R-:W-:Y:S01]  /*1b30*/  HADD2.F32 R20, -RZ, R20.H1_H1 ;  /* 0x30000014ff147230 */ /* 0x000fe20000004100 */
[----:B------:R-:W-:Y:S01]  /*1b40*/  UIADD3 UR6, UR5, 0x2, URZ ;  /* 0x0000000205067890 */ /* 0x000fe2000fffe03f */
[----:B------:R-:W-:Y:S01]  /*1b50*/  IMAD.MOV.U32 R10, RZ, RZ, 0x20 ;  /* 0x00000020ff0a7424 */ /* 0x000fe200078e00ff */
[----:B------:R-:W-:Y:S01]  /*1b60*/  F2FP.BF16.F32.PACK_AB R162, R13, R162 ;  /* 0x000000a20da2723e */ /* 0x000fe200000010ff */
[----:B------:R-:W-:Y:S01]  /*1b70*/  UMOV UR7, 0x40000040 ;  /* 0x4000004000077882 */ /* 0x000fe20000000000 */
[----:B------:R-:W-:-:S02]  /*1b80*/  F2FP.BF16.F32.PACK_AB R163, R20, R163 ;  /* 0x000000a314a3723e */ /* 0x000fc400000010ff */
[----:B------:R-:W-:-:S05]  /*1b90*/  SEL R10, R10, 0xffffffe0, !P1 ;  /* 0xffffffe00a0a7807 */ /* 0x000fca0004800000 */
[----:B------:R-:W-:Y:S01]  /*1ba0*/  IMAD.IADD R167, R10, 0x1, R167 ;  /* 0x000000010aa77824 */ /* 0x000fe200078e02a7 */
[----:B------:R-:W-:Y:S02]  /*1bb0*/  WARPGROUP.DEPBAR.LE gsb0, 0x0 ;  /* 0x00008000000079c5 */ /* 0x000fe40000010000 */
[----:B------:R-:W-:-:S12]  /*1bc0*/  WARPGROUP.ARRIVE ;  /* 0x00000000000079c5 */ /* 0x000fd80000000000 */
[----:B------:R-:W-:Y:S01]  /*1bd0*/  HGMMA.64x256x16.F32.BF16 R24, R160, gdesc[UR4], R24, gsb0 ;  /* 0x03e00004a0187df0 */ /* 0x000fe20008001818 */
[----:B------:R-:W-:Y:S01]  /*1be0*/  UIADD3 UR6, UR5, 0x4, URZ ;  /* 0x0000000405067890 */ /* 0x000fe2000fffe03f */
[----:B------:R-:W-:Y:S01]  /*1bf0*/  UMOV UR7, 0x40000040 ;  /* 0x4000004000077882 */ /* 0x000fe20000000000 */
[----:B------:R-:W-:Y:S02]  /*1c00*/  WARPGROUP.DEPBAR.LE gsb0, 0x0 ;  /* 0x00008000000079c5 */ /* 0x000fe40000010000 */
[----:B------:R-:W-:-:S05]  /*1c10*/  IMAD.IADD R162, R9, 0x1, R10 ;  /* 0x0000000109a27824 */ /* 0x000fca00078e020a */
[----:B------:R-:W-:Y:S04]  /*1c20*/  LDS.U16 R13, [R162+0xc00] ;  /* 0x000c0000a20d7984 */ /* 0x000fe80000000400 */
[----:B------:R-:W0:Y:S04]  /*1c30*/  LDS.U16 R14, [R162+0x800] ;  /* 0x00080000a20e7984 */ /* 0x000e280000000400 */
[----:B------:R-:W-:Y:S04]  /*1c40*/  LDS.U16 R15, [R162+0xc08] ;  /* 0x000c0800a20f7984 */ /* 0x000fe80000000400 */
[----:B------:R-:W1:Y:S01]  /*1c50*/  LDS.U16 R20, [R162+0x808] ;  /* 0x00080800a2147984 */ /* 0x000e620000000400 */
[----:B0-----:R-:W-:-:S04]  /*1c60*/  PRMT R13, R14, 0x5410, R13 ;  /* 0x000054100e0d7816 */ /* 0x001fc8000000000d */
[-C--:B------:R-:W-:Y:S02]  /*1c70*/  F2FP.F16.E4M3.UNPACK_B R14, R13.reuse ;  /* 0x0000000dff0e723e */ /* 0x080fe400020006ff */
[----:B------:R-:W-:Y:S02]  /*1c80*/  F2FP.F16.E4M3.UNPACK_B R13, R13.H1 ;  /* 0x0000000dff0d723e */ /* 0x000fe400030006ff */
[----:B-1----:R-:W-:Y:S01]  /*1c90*/  PRMT R15, R20, 0x5410, R15 ;  /* 0x00005410140f7816 */ /* 0x002fe2000000000f */
[--C-:B------:R-:W-:Y:S02]  /*1ca0*/  HADD2.F32 R160, -RZ, R14.reuse.H0_H0 ;  /* 0x2000000effa07230 */ /* 0x100fe40000004100 */
[----:B------:R-:W-:Y:S01]  /*1cb0*/  HADD2.F32 R21, -RZ, R14.H1_H1 ;  /* 0x3000000eff157230 */ /* 0x000fe20000004100 */
[-C--:B------:R-:W-:Y:S01]  /*1cc0*/  F2FP.F16.E4M3.UNPACK_B R20, R15.reuse ;  /* 0x0000000fff14723e */ /* 0x080fe200020006ff */
[--C-:B------:R-:W-:Y:S01]  /*1cd0*/  HADD2.F32 R161, -RZ, R13.reuse.H0_H0 ;  /* 0x2000000dffa17230 */ /* 0x100fe20000004100 */
[----:B------:R-:W-:Y:S01]  /*1ce0*/  F2FP.F16.E4M3.UNPACK_B R15, R15.H1 ;  /* 0x0000000fff0f723e */ /* 0x000fe200030006ff */
[----:B------:R-:W-:Y:S01]  /*1cf0*/  HADD2.F32 R14, -RZ, R13.H1_H1 ;  /* 0x3000000dff0e7230 */ /* 0x000fe20000004100 */
[----:B------:R-:W-:Y:S01]  /*1d00*/  F2FP.BF16.F32.PACK_AB R160, R21, R160 ;  /* 0x000000a015a0723e */ /* 0x000fe200000010ff */
[----:B------:R-:W-:-:S02]  /*1d10*/  HADD2.F32 R162, -RZ, R20.H0_H0 ;  /* 0x20000014ffa27230 */ /* 0x000fc40000004100 */
[----:B------:R-:W-:Y:S01]  /*1d20*/  HADD2.F32 R13, -RZ, R20.H1_H1 ;  /* 0x30000014ff0d7230 */ /* 0x000fe20000004100 */
[----:B------:R-:W-:Y:S01]  /*1d30*/  F2FP.BF16.F32.PACK_AB R161, R14, R161 ;  /* 0x000000a10ea1723e */ /* 0x000fe200000010ff */
[--C-:B------:R-:W-:Y:S02]  /*1d40*/  HADD2.F32 R163, -RZ, R15.reuse.H0_H0 ;  /* 0x2000000fffa37230 */ /* 0x100fe40000004100 */
[----:B------:R-:W-:Y:S01]  /*1d50*/  HADD2.F32 R20, -RZ, R15.H1_H1 ;  /* 0x3000000fff147230 */ /* 0x000fe20000004100 */
[----:B------:R-:W-:-:S04]  /*1d60*/  F2FP.BF16.F32.PACK_AB R162, R13, R162 ;  /* 0x000000a20da2723e */ /* 0x000fc800000010ff */
[----:B------:R-:W-:-:S04]  /*1d70*/  F2FP.BF16.F32.PACK_AB R163, R20, R163 ;  /* 0x000000a314a3723e */ /* 0x000fc800000010ff */
[----:B------:R-:W-:-:S06]  /*1d80*/  WARPGROUP.ARRIVE ;  /* 0x00000000000079c5 */ /* 0x000fcc0000000000 */
[----:B------:R-:W-:Y:S01]  /*1d90*/  HGMMA.64x256x16.F32.BF16 R24, R160, gdesc[UR4], R24, gsb0 ;  /* 0x03e00004a0187df0 */ /* 0x000fe20008001818 */
[----:B------:R-:W-:Y:S01]  /*1da0*/  UIADD3 UR6, UR5, 0x6, URZ ;  /* 0x0000000605067890 */ /* 0x000fe2000fffe03f */
[----:B------:R-:W-:Y:S01]  /*1db0*/  UMOV UR7, 0x40000040 ;  /* 0x4000004000077882 */ /* 0x000fe20000000000 */
[----:B------:R-:W-:Y:S02]  /*1dc0*/  WARPGROUP.DEPBAR.LE gsb0, 0x0 ;  /* 0x00008000000079c5 */ /* 0x000fe40000010000 */
        /* <DEDUP_REMOVED lines=20> */
[----:B------:R-:W-:Y:S01]  /*1f10*/  F2FP.BF16.F32.PACK_AB R162, R13, R162 ;  /* 0x000000a20da2723e */ /* 0x000fe200000010ff */
[----:B------:R-:W-:-:S03]  /*1f20*/  IMAD.MOV.U32 R14, RZ, RZ, 0x40 ;  /* 0x00000040ff0e7424 */ /* 0x000fc600078e00ff */
[----:B------:R-:W-:Y:S02]  /*1f30*/  F2FP.BF16.F32.PACK_AB R163, R20, R163 ;  /* 0x000000a314a3723e */ /* 0x000fe400000010ff */
[----:B------:R-:W-:Y:S02]  /*1f40*/  SEL R14, R14, 0xffffffc0, !P2 ;  /* 0xffffffc00e0e7807 */ /* 0x000fe40005000000 */
[----:B------:R-:W-:-:S03]  /*1f50*/  WARPGROUP.ARRIVE ;  /* 0x00000000000079c5 */ /* 0x000fc60000000000 */
[----:B------:R-:W-:-:S03]  /*1f60*/  IMAD.IADD R167, R9, 0x1, R14 ;  /* 0x0000000109a77824 */ /* 0x000fc600078e020e */
[----:B------:R-:W-:Y:S01]  /*1f70*/  HGMMA.64x256x16.F32.BF16 R24, R160, gdesc[UR4], R24, gsb0 ;  /* 0x03e00004a0187df0 */ /* 0x000fe20008001818 */
[----:B------:R-:W-:Y:S01]  /*1f80*/  UIADD3 UR6, UR5, 0x800, URZ ;  /* 0x0000080005067890 */ /* 0x000fe2000fffe03f */
[--C-:B------:R-:W-:Y:S01]  /*1f90*/  IMAD.IADD R169, R0, 0x1, R167.reuse ;  /* 0x0000000100a97824 */ /* 0x100fe200078e02a7 */
[----:B------:R-:W-:Y:S01]  /*1fa0*/  UMOV UR7, 0x40000040 ;  /* 0x4000004000077882 */ /* 0x000fe20000000000 */
[----:B------:R-:W-:Y:S02]  /*1fb0*/  WARPGROUP.DEPBAR.LE gsb0, 0x0 ;  /* 0x00008000000079c5 */ /* 0x000fe40000010000 */
[----:B------:R-:W-:Y:S04]  /*1fc0*/  LDS.U16 R9, [R167+0xc00] ;  /* 0x000c0000a7097984 */ /* 0x000fe80000000400 */
[----:B------:R-:W0:Y:S04]  /*1fd0*/  LDS.U16 R20, [R167+0x800] ;  /* 0x00080000a7147984 */ /* 0x000e280000000400 */
[----:B------:R-:W-:Y:S04]  /*1fe0*/  LDS.U16 R13, [R167+0xc08] ;  /* 0x000c0800a70d7984 */ /* 0x000fe80000000400 */
[----:B------:R1:W2:Y:S02]  /*1ff0*/  LDS.U16 R160, [R167+0x808] ;  /* 0x00080800a7a07984 */ /* 0x0002a40000000400 */
[----:B-1----:R-:W-:Y:S01]  /*2000*/  IMAD.IADD R167, R10, 0x1, R167 ;  /* 0x000000010aa77824 */ /* 0x002fe200078e02a7 */
[----:B0-----:R-:W-:-:S04]  /*2010*/  PRMT R9, R20, 0x5410, R9 ;  /* 0x0000541014097816 */ /* 0x001fc80000000009 */
[-C--:B------:R-:W-:Y:S02]  /*2020*/  F2FP.F16.E4M3.UNPACK_B R15, R9.reuse ;  /* 0x00000009ff0f723e */ /* 0x080fe400020006ff */
[----:B------:R-:W-:Y:S02]  /*2030*/  F2FP.F16.E4M3.UNPACK_B R9, R9.H1 ;  /* 0x00000009ff09723e */ /* 0x000fe400030006ff */
[----:B--2---:R-:W-:Y:S01]  /*2040*/  PRMT R13, R160, 0x5410, R13 ;  /* 0x00005410a00d7816 */ /* 0x004fe2000000000d */
        /* <DEDUP_REMOVED lines=97> */
[----:B------:R-:W-:Y:S03]  /*2660*/  HGMMA.64x256x16.F32.BF16 R24, R160, gdesc[UR4], R24, gsb0 ;  /* 0x03e00004a0187df0 */ /* 0x000fe60008001818 */
[----:B------:R-:W-:Y:S02]  /*2670*/  WARPGROUP.DEPBAR.LE gsb0, 0x0 ;  /* 0x00008000000079c5 */ /* 0x000fe40000010000 */
[----:B------:R-:W-:Y:S05]  /*2680*/  @!P4 BRA `(.L_x_23) ;  /* 0x000000000090c947 */ /* 0x000fea0003800000 */
[----:B------:R-:W-:Y:S05]  /*2690*/  @!P0 BRA `(.L_x_24) ;  /* 0x0000000000048947 */ /* 0x000fea0003800000 */
[----:B------:R-:W-:Y:S01]  /*26a0*/  BPT.TRAP 0x1 ;  /* 0x000000040000795c */ /* 0x000fe20000300000 */
.L_x_24:
[----:B------:R-:W-:Y:S01]  /*26b0*/  IMAD R9, R6, 0x2000, R3 ;  /* 0x0000200006097824 */ /* 0x000fe200078e0203 */
[----:B------:R-:W-:Y:S06]  /*26c0*/  @P3 BRA `(.L_x_25) ;  /* 0x0000000000083947 */ /* 0x000fec0003800000 */
[----:B------:R-:W0:Y:S02]  /*26d0*/  SYNCS.PHASECHK.TRANS64.TRYWAIT P1, [R5+URZ], R8 ;  /* 0x00000008050075a7 */ /* 0x000e24000802017f */
[----:B0-----:R-:W-:Y:S05]  /*26e0*/  @!P1 BRA `(.L_x_26) ;  /* 0x000000c8009c9947 */ /* 0x001fea0003800000 */
.L_x_25:
[----:B------:R-:W-:Y:S01]  /*26f0*/  LDS.U16 R12, [R9+UR43+0xc08] ;  /* 0x000c082b090c7984 */ /* 0x000fe20008000400 */
[----:B0-----:R-:W-:-:S03]  /*2700*/  VIADD R5, R9, UR43 ;  /* 0x0000002b09057c36 */ /* 0x001fc60008000000 */
[----:B------:R-:W0:Y:S01]  /*2710*/  LDS.U16 R13, [R9+UR43+0x808] ;  /* 0x0008082b090d7984 */ /* 0x000e220008000400 */
[----:B------:R-:W-:-:S03]  /*2720*/  IMAD.IADD R21, R0, 0x1, R5 ;  /* 0x0000000100157824 */ /* 0x000fc600078e0205 */
[----:B------:R-:W-:Y:S04]  /*2730*/  LDS.U16 R8, [R9+UR43+0xc00] ;  /* 0x000c002b09087984 */ /* 0x000fe80008000400 */
[----:B------:R1:W2:Y:S04]  /*2740*/  LDS.U16 R11, [R9+UR43+0x800] ;  /* 0x0008002b090b7984 */ /* 0x0002a80008000400 */
[----:B------:R-:W-:Y:S04]  /*2750*/  LDS.U16 R5, [R21+0xc00] ;  /* 0x000c000015057984 */ /* 0x000fe80000000400 */
[----:B------:R-:W3:Y:S04]  /*2760*/  LDS.U16 R20, [R21+0x800] ;  /* 0x0008000015147984 */ /* 0x000ee80000000400 */
[----:B------:R-:W-:Y:S04]  /*2770*/  LDS.U16 R15, [R21+0xc08] ;  /* 0x000c0800150f7984 */ /* 0x000fe80000000400 */
[----:B------:R-:W4:Y:S01]  /*2780*/  LDS.U16 R160, [R21+0x808] ;  /* 0x0008080015a07984 */ /* 0x000f220000000400 */
[----:B0-----:R-:W-:-:S04]  /*2790*/  PRMT R12, R13, 0x5410, R12 ;  /* 0x000054100d0c7816 */ /* 0x001fc8000000000c */
[-C--:B-1----:R-:W-:Y:S02]  /*27a0*/  F2FP.F16.E4M3.UNPACK_B R9, R12.reuse ;  /* 0x0000000cff09723e */ /* 0x082fe400020006ff */
[----:B------:R-:W-:Y:S02]  /*27b0*/  F2FP.F16.E4M3.UNPACK_B R12, R12.H1 ;  /* 0x0000000cff0c723e */ /* 0x000fe400030006ff */
[----:B--2---:R-:W-:Y:S01]  /*27c0*/  PRMT R8, R11, 0x5410, R8 ;  /* 0x000054100b087816 */ /* 0x004fe20000000008 */
[--C-:B------:R-:W-:Y:S02]  /*27d0*/  HADD2.F32 R158, -RZ, R9.reuse.H0_H0 ;  /* 0x20000009ff9e7230 */ /* 0x100fe40000004100 */
[--C-:B------:R-:W-:Y:S01]  /*27e0*/  HADD2.F32 R159, -RZ, R12.reuse.H0_H0 ;  /* 0x2000000cff9f7230 */ /* 0x100fe20000004100 */
[-C--:B------:R-:W-:Y:S01]  /*27f0*/  F2FP.F16.E4M3.UNPACK_B R11, R8.reuse ;  /* 0x00000008ff0b723e */ /* 0x080fe200020006ff */
[----:B------:R-:W-:Y:S01]  /*2800*/  HADD2.F32 R12, -RZ, R12.H1_H1 ;  /* 0x3000000cff0c7230 */ /* 0x000fe20000004100 */
[----:B------:R-:W-:Y:S01]  /*2810*/  F2FP.F16.E4M3.UNPACK_B R8, R8.H1 ;  /* 0x00000008ff08723e */ /* 0x000fe200030006ff */
[----:B------:R-:W-:-:S02]  /*2820*/  HADD2.F32 R9, -RZ, R9.H1_H1 ;  /* 0x30000009ff097230 */ /* 0x000fc40000004100 */
[--C-:B------:R-:W-:Y:S01]  /*2830*/  HADD2.F32 R156, -RZ, R11.reuse.H0_H0 ;  /* 0x2000000bff9c7230 */ /* 0x100fe20000004100 */
[----:B------:R-:W-:Y:S01]  /*2840*/  F2FP.BF16.F32.PACK_AB R159, R12, R159 ;  /* 0x0000009f0c9f723e */ /* 0x000fe200000010ff */
[----:B------:R-:W-:Y:S01]  /*2850*/  HADD2.F32 R11, -RZ, R11.H1_H1 ;  /* 0x3000000bff0b7230 */ /* 0x000fe20000004100 */
[----:B------:R-:W-:Y:S01]  /*2860*/  F2FP.BF16.F32.PACK_AB R158, R9, R158 ;  /* 0x0000009e099e723e */ /* 0x000fe200000010ff */
[--C-:B------:R-:W-:Y:S02]  /*2870*/  HADD2.F32 R157, -RZ, R8.reuse.H0_H0 ;  /* 0x20000008ff9d7230 */ /* 0x100fe40000004100 */
[----:B------:R-:W-:Y:S01]  /*2880*/  HADD2.F32 R8, -RZ, R8.H1_H1 ;  /* 0x30000008ff087230 */ /* 0x000fe20000004100 */
[----:B------:R-:W-:Y:S02]  /*2890*/  F2FP.BF16.F32.PACK_AB R156, R11, R156 ;  /* 0x0000009c0b9c723e */ /* 0x000fe400000010ff */
[----:B---3--:R-:W-:Y:S02]  /*28a0*/  PRMT R11, R20, 0x5410, R5 ;  /* 0x00005410140b7816 */ /* 0x008fe40000000005 */
[----:B------:R-:W-:-:S02]  /*28b0*/  F2FP.BF16.F32.PACK_AB R157, R8, R157 ;  /* 0x0000009d089d723e */ /* 0x000fc400000010ff */
[----:B----4-:R-:W-:-:S07]  /*28c0*/  PRMT R12, R160, 0x5410, R15 ;  /* 0x00005410a00c7816 */ /* 0x010fce000000000f */
.L_x_23:
[----:B------:R-:W-:-:S13]  /*28d0*/  ISETP.NE.AND P1, PT, RZ, UR41, PT ;  /* 0x00000029ff007c0c */ /* 0x000fda000bf25270 */
[----:B------:R-:W-:Y:S05]  /*28e0*/  @!P1 BRA `(.L_x_27) ;  /* 0x0000002000089947 */ /* 0x000fea0003800000 */
[----:B------:R-:W-:-:S13]  /*28f0*/  R2UR UR5, R7 ;  /* 0x00000000070572ca */ /* 0x000fda00000e0000 */
[----:B------:R-:W-:-:S06]  /*2900*/  UISETP.GT.AND UP0, UPT, UR5, 0x100, UPT ;  /* 0x000001000500788c */ /* 0x000fcc000bf04270 */
[----:B------:R-:W-:-:S05]  /*2910*/  PLOP3.LUT P1, PT, PT, PT, UP0, 0x80, 0x0 ;  /* 0x000000000000781c */ /* 0x000fca0003f2f008 */
[----:B------:R-:W-:-:S08]  /*2920*/  @!UP0 UMOV UR5, UR36 ;  /* 0x0000002400058c82 */ /* 0x000fd00008000000 */
[----:B------:R-:W-:-:S04]  /*2930*/  @!P1 IMAD.SHL.U32 R9, R6, 0x2000, RZ ;  /* 0x0000200006099824 */ /* 0x000fc800078e00ff */
[----:B------:R-:W-:Y:S01]  /*2940*/  @!P1 IMAD.IADD R8, R0, 0x1, R9 ;  /* 0x0000000100089824 */ /* 0x000fe200078e0209 */
[----:B------:R-:W-:Y:S06]  /*2950*/  @!P1 BRA `(.L_x_28) ;  /* 0x0000001000749947 */ /* 0x000fec0003800000 */
[----:B------:R-:W-:Y:S01]  /*2960*/  IMAD.MOV.U32 R13, RZ, RZ, R6 ;  /* 0x000000ffff0d7224 */ /* 0x000fe200078e0006 */
[----:B------:R-:W-:Y:S01]  /*2970*/  UMOV UR5, UR36 ;  /* 0x0000002400057c82 */ /* 0x000fe20008000000 */
[----:B------:R-:W-:-:S07]  /*2980*/  IMAD.U32 R5, RZ, RZ, UR41 ;  /* 0x00000029ff057e24 */ /* 0x000fce000f8e00ff */
.L_x_36:
[----:B------:R-:W-:Y:S01]  /*2990*/  IMAD.MOV.U32 R9, RZ, RZ, 0x40000040 ;  /* 0x40000040ff097424 */ /* 0x000fe200078e00ff */
[----:B------:R-:W-:Y:S01]  /*29a0*/  LEA R8, R13, UR4, 0xc ;  /* 0x000000040d087c11 */ /* 0x000fe2000f8e60ff */
[----:B------:R-:W-:Y:S05]  /*29b0*/  YIELD ;  /* 0x0000000000007946 */ /* 0x000fea0003800000 */
[----:B------:R-:W-:Y:S05]  /*29c0*/  WARPSYNC.ALL ;  /* 0x0000000000007948 */ /* 0x000fea0003800000 */
[----:B------:R-:W-:Y:S01]  /*29d0*/  R2UR UR6, R8 ;  /* 0x00000000080672ca */ /* 0x000fe200000e0000 */
[----:B------:R-:W-:Y:S01]  /*29e0*/  WARPGROUP.ARRIVE ;  /* 0x00000000000079c5 */ /* 0x000fe20000000000 */
[----:B------:R-:W-:Y:S01]  /*29f0*/  R2UR UR7, R9 ;  /* 0x00000000090772ca */ /* 0x000fe200000e0000 */
[----:B------:R-:W-:-:S05]  /*2a00*/  VIADD R6, R13, 0x1 ;  /* 0x000000010d067836 */ /* 0x000fca0000000000 */
[----:B------:R-:W-:-:S04]  /*2a10*/  ISETP.NE.AND P1, PT, R6, 0x3, PT ;  /* 0x000000030600780c */ /* 0x000fc80003f25270 */
[----:B------:R-:W-:Y:S02]  /*2a20*/  SEL R7, RZ, 0x1, P1 ;  /* 0x00000001ff077807 */ /* 0x000fe40000800000 */
[----:B------:R-:W-:Y:S01]  /*2a30*/  SEL R6, R6, RZ, P1 ;  /* 0x000000ff06067207 */ /* 0x000fe20000800000 */
[----:B------:R-:W-:Y:S01]  /*2a40*/  HGMMA.64x256x16.F32.BF16 R24, R156, gdesc[UR4], R24, gsb0 ;  /* 0x03e000049c187df0 */ /* 0x000fe20008001818 */
[----:B------:R-:W-:Y:S02]  /*2a50*/  LOP3.LUT R4, R4, R7, RZ, 0x3c, !PT ;  /* 0x0000000704047212 */ /* 0x000fe400078e3cff */
[----:B------:R-:W-:Y:S02]  /*2a60*/  WARPGROUP.DEPBAR.LE gsb0, 0x0 ;  /* 0x00008000000079c5 */ /* 0x000fe40000010000 */
[----:B------:R-:W-:Y:S05]  /*2a70*/  @!P0 BRA `(.L_x_29) ;  /* 0x0000000000048947 */ /* 0x000fea0003800000 */
[----:B------:R-:W-:Y:S01]  /*2a80*/  BPT.TRAP 0x1 ;  /* 0x000000040000795c */ /* 0x000fe20000300000 */
.L_x_29:
[-C--:B------:R-:W-:Y:S01]  /*2a90*/  F2FP.F16.E4M3.UNPACK_B R7, R11.reuse ;  /* 0x0000000bff07723e */ /* 0x080fe200020006ff */
[----:B------:R-:W-:Y:S01]  /*2aa0*/  VIADD R20, R8, 0x2 ;  /* 0x0000000208147836 */ /* 0x000fe20000000000 */
[-C--:B------:R-:W-:Y:S01]  /*2ab0*/  F2FP.F16.E4M3.UNPACK_B R9, R12.reuse ;  /* 0x0000000cff09723e */ /* 0x080fe200020006ff */
[----:B------:R-:W-:Y:S01]  /*2ac0*/  IMAD.MOV.U32 R21, RZ, RZ, 0x40000040 ;  /* 0x40000040ff157424 */ /* 0x000fe200078e00ff */
[----:B------:R-:W-:Y:S01]  /*2ad0*/  F2FP.F16.E4M3.UNPACK_B R11, R11.H1 ;  /* 0x0000000bff0b723e */ /* 0x000fe200030006ff */
[--C-:B------:R-:W-:Y:S01]  /*2ae0*/  HADD2.F32 R160, -RZ, R7.reuse.H0_H0 ;  /* 0x20000007ffa07230 */ /* 0x100fe20000004100 */
[----:B------:R-:W-:Y:S01]  /*2af0*/  F2FP.F16.E4M3.UNPACK_B R12, R12.H1 ;  /* 0x0000000cff0c723e */ /* 0x000fe200030006ff */
[----:B------:R-:W-:Y:S01]  /*2b00*/  HADD2.F32 R7, -RZ, R7.H1_H1 ;  /* 0x30000007ff077230 */ /* 0x000fe20000004100 */
[----:B------:R-:W-:Y:S01]  /*2b10*/  R2UR UR6, R20 ;  /* 0x00000000140672ca */ /* 0x000fe200000e0000 */
[----:B------:R-:W-:Y:S01]  /*2b20*/  HADD2.F32 R162, -RZ, R9.H0_H0 ;  /* 0x20000009ffa27230 */ /* 0x000fe20000004100 */
[----:B------:R-:W-:Y:S01]  /*2b30*/  R2UR UR7, R21 ;  /* 0x00000000150772ca */ /* 0x000fe200000e0000 */
[--C-:B------:R-:W-:Y:S01]  /*2b40*/  HADD2.F32 R161, -RZ, R11.reuse.H0_H0 ;  /* 0x2000000bffa17230 */ /* 0x100fe20000004100 */
[----:B------:R-:W-:Y:S01]  /*2b50*/  F2FP.BF16.F32.PACK_AB R160, R7, R160 ;  /* 0x000000a007a0723e */ /* 0x000fe200000010ff */
[----:B------:R-:W-:Y:S01]  /*2b60*/  HADD2.F32 R20, -RZ, R11.H1_H1 ;  /* 0x3000000bff147230 */ /* 0x000fe20000004100 */
[----:B------:R-:W-:Y:S01]  /*2b70*/  SHF.L.U32 R7, R4, 0x1f, RZ ;  /* 0x0000001f04077819 */ /* 0x000fe200000006ff */
[----:B------:R-:W-:-:S02]  /*2b80*/  HADD2.F32 R9, -RZ, R9.H1_H1 ;  /* 0x30000009ff097230 */ /* 0x000fc40000004100 */
[--C-:B------:R-:W-:Y:S01]  /*2b90*/  HADD2.F32 R163, -RZ, R12.reuse.H0_H0 ;  /* 0x2000000cffa37230 */ /* 0x100fe20000004100 */
[----:B------:R-:W-:Y:S01]  /*2ba0*/  F2FP.BF16.F32.PACK_AB R161, R20, R161 ;  /* 0x000000a114a1723e */ /* 0x000fe200000010ff */
[----:B------:R-:W-:Y:S01]  /*2bb0*/  HADD2.F32 R156, -RZ, R12.H1_H1 ;  /* 0x3000000cff9c7230 */ /* 0x000fe20000004100 */
[----:B------:R-:W-:Y:S01]  /*2bc0*/  LEA R12, R6, UR43, 0x3 ;  /* 0x0000002b060c7c11 */ /* 0x000fe2000f8e18ff */
[----:B------:R-:W-:Y:S01]  /*2bd0*/  IMAD R20, R13, 0x2000, R10 ;  /* 0x000020000d147824 */ /* 0x000fe200078e020a */
[----:B------:R-:W-:Y:S01]  /*2be0*/  F2FP.BF16.F32.PACK_AB R162, R9, R162 ;  /* 0x000000a209a2723e */ /* 0x000fe200000010ff */
[----:B------:R-:W-:Y:S01]  /*2bf0*/  IMAD.MOV.U32 R21, RZ, RZ, 0x40000040 ;  /* 0x40000040ff157424 */ /* 0x000fe200078e00ff */
[----:B------:R-:W-:Y:S01]  /*2c00*/  F2FP.BF16.F32.PACK_AB R163, R156, R163 ;  /* 0x000000a39ca3723e */ /* 0x000fe200000010ff */
[----:B------:R0:W1:Y:S01]  /*2c10*/  SYNCS.PHASECHK.TRANS64.TRYWAIT P1, [R12+URZ], R7 ;  /* 0x000000070c0075a7 */ /* 0x000062000802017f */
[----:B------:R-:W-:Y:S02]  /*2c20*/  IADD3 R157, R20, UR43, R3 ;  /* 0x0000002b149d7c10 */ /* 0x000fe4000fffe003 */
[----:B------:R-:W-:-:S06]  /*2c30*/  WARPGROUP.ARRIVE ;  /* 0x00000000000079c5 */ /* 0x000fcc0000000000 */
[----:B------:R-:W-:Y:S01]  /*2c40*/  HGMMA.64x256x16.F32.BF16 R24, R160, gdesc[UR4], R24, gsb0 ;  /* 0x03e00004a0187df0 */ /* 0x000fe20008001818 */
[----:B------:R-:W-:Y:S01]  /*2c50*/  R2UR UR7, R21 ;  /* 0x00000000150772ca */ /* 0x000fe200000e0000 */
[----:B------:R-:W-:Y:S01]  /*2c60*/  IMAD.MOV.U32 R21, RZ, RZ, 0x40000040 ;  /* 0x40000040ff157424 */ /* 0x000fe200078e00ff */
[----:B------:R-:W-:Y:S02]  /*2c70*/  WARPGROUP.DEPBAR.LE gsb0, 0x0 ;  /* 0x00008000000079c5 */ /* 0x000fe40000010000 */
[----:B------:R-:W-:Y:S04]  /*2c80*/  LDS.U16 R9, [R157+0xc00] ;  /* 0x000c00009d097984 */ /* 0x000fe80000000400 */
[----:B------:R-:W2:Y:S04]  /*2c90*/  LDS.U16 R20, [R157+0x800] ;  /* 0x000800009d147984 */ /* 0x000ea80000000400 */
[----:B------:R-:W-:Y:S04]  /*2ca0*/  LDS.U16 R11, [R157+0xc08] ;  /* 0x000c08009d0b7984 */ /* 0x000fe80000000400 */
[----:B------:R3:W4:Y:S02]  /*2cb0*/  LDS.U16 R156, [R157+0x808] ;  /* 0x000808009d9c7984 */ /* 0x0007240000000400 */
[----:B---3--:R-:W-:Y:S01]  /*2cc0*/  IMAD.IADD R157, R0, 0x1, R157 ;  /* 0x00000001009d7824 */ /* 0x008fe200078e029d */
[----:B--2---:R-:W-:Y:S01]  /*2cd0*/  PRMT R9, R20, 0x5410, R9 ;  /* 0x0000541014097816 */ /* 0x004fe20000000009 */
[----:B------:R-:W-:-:S03]  /*2ce0*/  VIADD R20, R8, 0x4 ;  /* 0x0000000408147836 */ /* 0x000fc60000000000 */
[-C--:B------:R-:W-:Y:S02]  /*2cf0*/  F2FP.F16.E4M3.UNPACK_B R15, R9.reuse ;  /* 0x00000009ff0f723e */ /* 0x080fe400020006ff */
[----:B------:R-:W-:Y:S02]  /*2d00*/  F2FP.F16.E4M3.UNPACK_B R9, R9.H1 ;  /* 0x00000009ff09723e */ /* 0x000fe400030006ff */
[----:B----4-:R-:W-:Y:S01]  /*2d10*/  PRMT R11, R156, 0x5410, R11 ;  /* 0x000054109c0b7816 */ /* 0x010fe2000000000b */
[----:B------:R-:W-:Y:S01]  /*2d20*/  HADD2.F32 R160, -RZ, R15.H0_H0 ;  /* 0x2000000fffa07230 */ /* 0x000fe20000004100 */
[----:B------:R-:W-:Y:S01]  /*2d30*/  R2UR UR6, R20 ;  /* 0x00000000140672ca */ /* 0x000fe200000e0000 */
        /* <DEDUP_REMOVED lines=21> */
[----:B------:R-:W3:Y:S01]  /*2e90*/  LDS.U16 R156, [R157+0x808] ;  /* 0x000808009d9c7984 */ /* 0x000ee20000000400 */
[----:B--2---:R-:W-:Y:S01]  /*2ea0*/  PRMT R9, R20, 0x5410, R9 ;  /* 0x0000541014097816 */ /* 0x004fe20000000009 */
[----:B------:R-:W-:-:S03]  /*2eb0*/  VIADD R20, R8, 0x6 ;  /* 0x0000000608147836 */ /* 0x000fc60000000000 */
[-C--:B------:R-:W-:Y:S02]  /*2ec0*/  F2FP.F16.E4M3.UNPACK_B R15, R9.reuse ;  /* 0x00000009ff0f723e */ /* 0x080fe400020006ff */
[----:B------:R-:W-:Y:S02]  /*2ed0*/  F2FP.F16.E4M3.UNPACK_B R9, R9.H1 ;  /* 0x00000009ff09723e */ /* 0x000fe400030006ff */
[----:B---3--:R-:W-:Y:S01]  /*2ee0*/  PRMT R11, R156, 0x5410, R11 ;  /* 0x000054109c0b7816 */ /* 0x008fe2000000000b */
        /* <DEDUP_REMOVED lines=13> */
[----:B------:R-:W-:Y:S01]  /*2fc0*/  F2FP.BF16.F32.PACK_AB R162, R9, R162 ;  /* 0x000000a209a2723e */ /* 0x000fe200000010ff */
[----:B------:R-:W-:-:S03]  /*2fd0*/  IMAD R20, R13, 0x2000, R14 ;  /* 0x000020000d147824 */ /* 0x000fc600078e020e */
[----:B------:R-:W-:Y:S02]  /*2fe0*/  F2FP.BF16.F32.PACK_AB R163, R156, R163 ;  /* 0x000000a39ca3723e */ /* 0x000fe400000010ff */
[----:B------:R-:W-:Y:S02]  /*2ff0*/  IADD3 R157, R20, UR43, R3 ;  /* 0x0000002b149d7c10 */ /* 0x000fe4000fffe003 */
[----:B------:R-:W-:-:S03]  /*3000*/  WARPGROUP.ARRIVE ;  /* 0x00000000000079c5 */ /* 0x000fc60000000000 */
[----:B------:R-:W-:-:S03]  /*3010*/  IMAD.IADD R159, R0, 0x1, R157 ;  /* 0x00000001009f7824 */ /* 0x000fc600078e029d */
        /* <DEDUP_REMOVED lines=14> */
[--C-:B------:R-:W-:Y:S01]  /*3100*/  HADD2.F32 R160, -RZ, R13.reuse.H0_H0 ;  /* 0x2000000dffa07230 */ /* 0x100fe20000004100 */
[----:B------:R-:W-:Y:S01]  /*3110*/  R2UR UR6, R20 ;  /* 0x00000000140672ca */ /* 0x000fe200000e0000 */
        /* <DEDUP_REMOVED lines=45> */
[----:B------:R-:W-:Y:S02]  /*33f0*/  R2UR UR7, R21 ;  /* 0x00000000150772ca */ /* 0x000fe400000e0000 */
[----:B------:R-:W-:Y:S02]  /*3400*/  WARPGROUP.DEPBAR.LE gsb0, 0x0 ;  /* 0x00008000000079c5 */ /* 0x000fe40000010000 */
[----:B------:R-:W-:Y:S04]  /*3410*/  LDS.U16 R9, [R157+0xc00] ;  /* 0x000c00009d097984 */ /* 0x000fe80000000400 */
[----:B------:R-:W2:Y:S04]  /*3420*/  LDS.U16 R20, [R157+0x800] ;  /* 0x000800009d147984 */ /* 0x000ea80000000400 */
[----:B------:R-:W-:Y:S04]  /*3430*/  LDS.U16 R11, [R157+0xc08] ;  /* 0x000c08009d0b7984 */ /* 0x000fe80000000400 */
[----:B------:R-:W3:Y:S01]  /*3440*/  LDS.U16 R156, [R157+0x808] ;  /* 0x000808009d9c7984 */ /* 0x000ee20000000400 */
[----:B--2---:R-:W-:Y:S01]  /*3450*/  PRMT R9, R20, 0x5410, R9 ;  /* 0x0000541014097816 */ /* 0x004fe20000000009 */
[----:B------:R-:W-:-:S02]  /*3460*/  VIADD R20, R8, 0x804 ;  /* 0x0000080408147836 */ /* 0x000fc40000000000 */
[----:B------:R-:W-:Y:S01]  /*3470*/  VIADD R8, R8, 0x806 ;  /* 0x0000080608087836 */ /* 0x000fe20000000000 */
[-C--:B------:R-:W-:Y:S02]  /*3480*/  F2FP.F16.E4M3.UNPACK_B R13, R9.reuse ;  /* 0x00000009ff0d723e */ /* 0x080fe400020006ff */
[----:B------:R-:W-:Y:S02]  /*3490*/  F2FP.F16.E4M3.UNPACK_B R9, R9.H1 ;  /* 0x00000009ff09723e */ /* 0x000fe400030006ff */
[----:B---3--:R-:W-:Y:S01]  /*34a0*/  PRMT R11, R156, 0x5410, R11 ;  /* 0x000054109c0b7816 */ /* 0x008fe2000000000b */
        /* <DEDUP_REMOVED lines=23> */
[----:B--2---:R-:W-:-:S04]  /*3620*/  PRMT R9, R20, 0x5410, R9 ;  /* 0x0000541014097816 */ /* 0x004fc80000000009 */
[----:B------:R-:W-:Y:S02]  /*3630*/  F2FP.F16.E4M3.UNPACK_B R13, R9 ;  /* 0x00000009ff0d723e */ /* 0x000fe400020006ff */
[----:B---3--:R-:W-:-:S03]  /*3640*/  PRMT R11, R156, 0x5410, R11 ;  /* 0x000054109c0b7816 */ /* 0x008fc6000000000b */
[--C-:B------:R-:W-:Y:S02]  /*3650*/  HADD2.F32 R160, -RZ, R13.reuse.H0_H0 ;  /* 0x2000000dffa07230 */ /* 0x100fe40000004100 */
[----:B------:R-:W-:Y:S01]  /*3660*/  HADD2.F32 R15, -RZ, R13.H1_H1 ;  /* 0x3000000dff0f7230 */ /* 0x000fe20000004100 */
[----:B------:R-:W-:Y:S01]  /*3670*/  F2FP.F16.E4M3.UNPACK_B R13, R9.H1 ;  /* 0x00000009ff0d723e */ /* 0x000fe200030006ff */
[----:B------:R-:W-:Y:S01]  /*3680*/  IMAD.MOV.U32 R9, RZ, RZ, 0x40000040 ;  /* 0x40000040ff097424 */ /* 0x000fe200078e00ff */
[-C--:B------:R-:W-:Y:S02]  /*3690*/  F2FP.F16.E4M3.UNPACK_B R20, R11.reuse ;  /* 0x0000000bff14723e */ /* 0x080fe400020006ff */
[----:B------:R-:W-:Y:S01]  /*36a0*/  F2FP.F16.E4M3.UNPACK_B R11, R11.H1 ;  /* 0x0000000bff0b723e */ /* 0x000fe200030006ff */
[----:B------:R-:W-:Y:S01]  /*36b0*/  HADD2.F32 R161, -RZ, R13.H0_H0 ;  /* 0x2000000dffa17230 */ /* 0x000fe20000004100 */
[----:B------:R-:W-:Y:S01]  /*36c0*/  R2UR UR7, R9 ;  /* 0x00000000090772ca */ /* 0x000fe200000e0000 */
[--C-:B------:R-:W-:Y:S01]  /*36d0*/  HADD2.F32 R162, -RZ, R20.reuse.H0_H0 ;  /* 0x20000014ffa27230 */ /* 0x100fe20000004100 */
[----:B------:R-:W-:Y:S01]  /*36e0*/  F2FP.BF16.F32.PACK_AB R160, R15, R160 ;  /* 0x000000a00fa0723e */ /* 0x000fe200000010ff */
[----:B------:R-:W-:-:S02]  /*36f0*/  HADD2.F32 R9, -RZ, R20.H1_H1 ;  /* 0x30000014ff097230 */ /* 0x000fc40000004100 */
[----:B------:R-:W-:Y:S02]  /*3700*/  HADD2.F32 R8, -RZ, R13.H1_H1 ;  /* 0x3000000dff087230 */ /* 0x000fe40000004100 */
[--C-:B------:R-:W-:Y:S01]  /*3710*/  HADD2.F32 R163, -RZ, R11.reuse.H0_H0 ;  /* 0x2000000bffa37230 */ /* 0x100fe20000004100 */
[----:B------:R-:W-:Y:S01]  /*3720*/  F2FP.BF16.F32.PACK_AB R162, R9, R162 ;  /* 0x000000a209a2723e */ /* 0x000fe200000010ff */
[----:B------:R-:W-:Y:S01]  /*3730*/  HADD2.F32 R20, -RZ, R11.H1_H1 ;  /* 0x3000000bff147230 */ /* 0x000fe20000004100 */
[----:B------:R-:W-:-:S04]  /*3740*/  F2FP.BF16.F32.PACK_AB R161, R8, R161 ;  /* 0x000000a108a1723e */ /* 0x000fc800000010ff */
[----:B------:R-:W-:-:S04]  /*3750*/  F2FP.BF16.F32.PACK_AB R163, R20, R163 ;  /* 0x000000a314a3723e */ /* 0x000fc800000010ff */
[----:B------:R-:W-:-:S06]  /*3760*/  WARPGROUP.ARRIVE ;  /* 0x00000000000079c5 */ /* 0x000fcc0000000000 */
[----:B------:R-:W-:Y:S03]  /*3770*/  HGMMA.64x256x16.F32.BF16 R24, R160, gdesc[UR4], R24, gsb0 ;  /* 0x03e00004a0187df0 */ /* 0x000fe60008001818 */
[----:B------:R-:W-:Y:S02]  /*3780*/  WARPGROUP.DEPBAR.LE gsb0, 0x0 ;  /* 0x00008000000079c5 */ /* 0x000fe40000010000 */
[----:B01----:R-:W-:Y:S05]  /*3790*/  @!P0 BRA `(.L_x_30) ;  /* 0x0000000000048947 */ /* 0x003fea0003800000 */
[----:B------:R-:W-:Y:S01]  /*37a0*/  BPT.TRAP 0x1 ;  /* 0x000000040000795c */ /* 0x000fe20000300000 */
.L_x_30:
[----:B------:R-:W-:Y:S02]  /*37b0*/  UISETP.GT.U32.AND UP0, UPT, UR40, 0x1, UPT ;  /* 0x000000012800788c */ /* 0x000fe4000bf04070 */
[----:B------:R-:W-:-:S04]  /*37c0*/  ULEA UR6, UR5, UR43, 0x3 ;  /* 0x0000002b05067291 */ /* 0x000fc8000f8e183f */
[----:B------:R-:W-:Y:S01]  /*37d0*/  UIADD3 UR6, UR6, 0x18, URZ ;  /* 0x0000001806067890 */ /* 0x000fe2000fffe03f */
[----:B------:R-:W-:-:S03]  /*37e0*/  PLOP3.LUT P2, PT, PT, PT, UP0, 0x80, 0x0 ;  /* 0x000000000000781c */ /* 0x000fc60003f4f008 */
[----:B------:R-:W-:-:S09]  /*37f0*/  UPRMT UR6, URZ, 0x654, UR6 ;  /* 0x000006543f067896 */ /* 0x000fd20008000006 */
[----:B------:R-:W-:Y:S01]  /*3800*/  SYNCS.ARRIVE.TRANS64.RED.A1T0 RZ, [UR6], RZ ;  /* 0x000000ffffff79a7 */ /* 0x000fe20008100406 */
[----:B------:R-:W-:Y:S05]  /*3810*/  @P2 BRA `(.L_x_31) ;  /* 0x0000000000042947 */ /* 0x000fea0003800000 */
[----:B------:R-:W-:Y:S01]  /*3820*/  BPT.TRAP 0x1 ;  /* 0x000000040000795c */ /* 0x000fe20000300000 */
.L_x_31:
[----:B------:R-:W-:-:S04]  /*3830*/  UIADD3 UR5, UR5, 0x1, URZ ;  /* 0x0000000105057890 */ /* 0x000fc8000fffe03f */
[----:B------:R-:W-:-:S04]  /*3840*/  UISETP.NE.AND UP0, UPT, UR5, 0x3, UPT ;  /* 0x000000030500788c */ /* 0x000fc8000bf05270 */
[----:B------:R-:W-:Y:S01]  /*3850*/  USEL UR5, UR5, URZ, UP0 ;  /* 0x0000003f05057287 */ /* 0x000fe20008000000 */
[----:B------:R-:W-:Y:S11]  /*3860*/  @!P0 BRA `(.L_x_32) ;  /* 0x0000000000048947 */ /* 0x000ff60003800000 */
[----:B------:R-:W-:Y:S01]  /*3870*/  BPT.TRAP 0x1 ;  /* 0x000000040000795c */ /* 0x000fe20000300000 */
.L_x_32:
[----:B------:R-:W-:Y:S04]  /*3880*/  BSSY B0, `(.L_x_33) ;  /* 0x0000004000007945 */ /* 0x000fe80003800000 */
[----:B------:R-:W-:Y:S05]  /*3890*/  @P1 BRA `(.L_x_34) ;  /* 0x0000000000081947 */ /* 0x000fea0003800000 */
[----:B------:R-:W0:Y:S02]  /*38a0*/  SYNCS.PHASECHK.TRANS64.TRYWAIT P1, [R12+URZ], R7 ;  /* 0x000000070c0075a7 */ /* 0x000e24000802017f */
[----:B0-----:R-:W-:Y:S05]  /*38b0*/  @!P1 BRA `(.L_x_35) ;  /* 0x000000b8003c9947 */ /* 0x001fea0003800000 */
.L_x_34:
[----:B------:R-:W-:Y:S05]  /*38c0*/  BSYNC B0 ;  /* 0x0000000000007941 */ /* 0x000fea0003800000 */
.L_x_33:
[----:B------:R-:W-:Y:S01]  /*38d0*/  IMAD.SHL.U32 R161, R6, 0x2000, RZ ;  /* 0x0000200006a17824 */ /* 0x000fe200078e00ff */
[C---:B------:R-:W-:Y:S01]  /*38e0*/  ISETP.GT.AND P1, PT, R5.reuse, 0x2, PT ;  /* 0x000000020500780c */ /* 0x040fe20003f24270 */
[----:B------:R-:W-:Y:S02]  /*38f0*/  VIADD R5, R5, 0xffffffff ;  /* 0xffffffff05057836 */ /* 0x000fe40000000000 */
[----:B------:R-:W-:Y:S01]  /*3900*/  IMAD.IADD R162, R0, 0x1, R161 ;  /* 0x0000000100a27824 */ /* 0x000fe200078e02a1 */
[----:B------:R-:W-:-:S04]  /*3910*/  IADD3 R13, R161, UR43, R3 ;  /* 0x0000002ba10d7c10 */ /* 0x000fc8000fffe003 */
[----:B------:R-:W-:Y:S01]  /*3920*/  IADD3 R21, R162, UR43, R3 ;  /* 0x0000002ba2157c10 */ /* 0x000fe2000fffe003 */
[----:B0-----:R-:W-:Y:S04]  /*3930*/  LDS.U16 R7, [R13+0xc00] ;  /* 0x000c00000d077984 */ /* 0x001fe80000000400 */
[----:B------:R-:W0:Y:S04]  /*3940*/  LDS.U16 R8, [R13+0x800] ;  /* 0x000800000d087984 */ /* 0x000e280000000400 */
[----:B------:R-:W-:Y:S04]  /*3950*/  LDS.U16 R9, [R13+0xc08] ;  /* 0x000c08000d097984 */ /* 0x000fe80000000400 */
[----:B------:R-:W1:Y:S04]  /*3960*/  LDS.U16 R12, [R13+0x808] ;  /* 0x000808000d0c7984 */ /* 0x000e680000000400 */
[----:B------:R-:W-:Y:S04]  /*3970*/  LDS.U16 R11, [R21+0xc00] ;  /* 0x000c0000150b7984 */ /* 0x000fe80000000400 */
[----:B------:R-:W2:Y:S04]  /*3980*/  LDS.U16 R20, [R21+0x800] ;  /* 0x0008000015147984 */ /* 0x000ea80000000400 */
[----:B------:R-:W-:Y:S04]  /*3990*/  LDS.U16 R15, [R21+0xc08] ;  /* 0x000c0800150f7984 */ /* 0x000fe80000000400 */
[----:B------:R-:W3:Y:S01]  /*39a0*/  LDS.U16 R160, [R21+0x808] ;  /* 0x0008080015a07984 */ /* 0x000ee20000000400 */
        /* <DEDUP_REMOVED lines=11> */
[--C-:B------:R-:W-:Y:S01]  /*3a60*/  HADD2.F32 R158, -RZ, R12.reuse.H0_H0 ;  /* 0x2000000cff9e7230 */ /* 0x100fe20000004100 */
[----:B--2---:R-:W-:Y:S01]  /*3a70*/  PRMT R11, R20, 0x5410, R11 ;  /* 0x00005410140b7816 */ /* 0x004fe2000000000b */
[----:B------:R-:W-:Y:S01]  /*3a80*/  HADD2.F32 R7, -RZ, R12.H1_H1 ;  /* 0x3000000cff077230 */ /* 0x000fe20000004100 */
[----:B------:R-:W-:Y:S01]  /*3a90*/  F2FP.BF16.F32.PACK_AB R157, R8, R157 ;  /* 0x0000009d089d723e */ /* 0x000fe200000010ff */
[----:B------:R-:W-:-:S02]  /*3aa0*/  HADD2.F32 R159, -RZ, R9.H0_H0 ;  /* 0x20000009ff9f7230 */ /* 0x000fc40000004100 */
[----:B------:R-:W-:Y:S01]  /*3ab0*/  HADD2.F32 R12, -RZ, R9.H1_H1 ;  /* 0x30000009ff0c7230 */ /* 0x000fe20000004100 */
[----:B------:R-:W-:Y:S01]  /*3ac0*/  F2FP.BF16.F32.PACK_AB R158, R7, R158 ;  /* 0x0000009e079e723e */ /* 0x000fe200000010ff */
[----:B------:R-:W-:-:S03]  /*3ad0*/  IMAD.MOV.U32 R13, RZ, RZ, R6 ;  /* 0x000000ffff0d7224 */ /* 0x000fc600078e0006 */
[----:B------:R-:W-:Y:S02]  /*3ae0*/  F2FP.BF16.F32.PACK_AB R159, R12, R159 ;  /* 0x0000009f0c9f723e */ /* 0x000fe400000010ff */
[----:B---3--:R-:W-:Y:S01]  /*3af0*/  PRMT R12, R160, 0x5410, R15 ;  /* 0x00005410a00c7816 */ /* 0x008fe2000000000f */
[----:B------:R-:W-:Y:S06]  /*3b00*/  @P1 BRA `(.L_x_36) ;  /* 0xffffffec00a01947 */ /* 0x000fec000383ffff */
[----:B------:R-:W-:Y:S02]  /*3b10*/  IMAD.MOV.U32 R9, RZ, RZ, R161 ;  /* 0x000000ffff097224 */ /* 0x000fe400078e00a1 */
[----:B------:R-:W-:-:S07]  /*3b20*/  IMAD.MOV.U32 R8, RZ, RZ, R162 ;  /* 0x000000ffff087224 */ /* 0x000fce00078e00a2 */
.L_x_28:
[----:B------:R-:W-:Y:S01]  /*3b30*/  IMAD.MOV.U32 R7, RZ, RZ, 0x40000040 ;  /* 0x40000040ff077424 */ /* 0x000fe200078e00ff */
[----:B------:R-:W-:Y:S01]  /*3b40*/  LEA R6, R6, UR4, 0xc ;  /* 0x0000000406067c11 */ /* 0x000fe2000f8e60ff */
[----:B------:R-:W-:Y:S05]  /*3b50*/  WARPSYNC.ALL ;  /* 0x0000000000007948 */ /* 0x000fea0003800000 */
[C---:B------:R-:W-:Y:S01]  /*3b60*/  R2UR UR6, R6.reuse ;  /* 0x00000000060672ca */ /* 0x040fe200000e0000 */
[----:B------:R-:W-:Y:S01]  /*3b70*/  WARPGROUP.ARRIVE ;  /* 0x00000000000079c5 */ /* 0x000fe20000000000 */
[----:B------:R-:W-:Y:S01]  /*3b80*/  R2UR UR7, R7 ;  /* 0x00000000070772ca */ /* 0x000fe200000e0000 */
[----:B------:R-:W-:Y:S01]  /*3b90*/  VIADD R20, R6, 0x2 ;  /* 0x0000000206147836 */ /* 0x000fe20000000000 */
[----:B------:R-:W-:Y:S01]  /*3ba0*/  F2FP.F16.E4M3.UNPACK_B R7, R12 ;  /* 0x0000000cff07723e */ /* 0x000fe200020006ff */
[----:B------:R-:W-:Y:S01]  /*3bb0*/  IMAD.MOV.U32 R21, RZ, RZ, 0x40000040 ;  /* 0x40000040ff157424 */ /* 0x000fe200078e00ff */
[----:B------:R-:W-:-:S02]  /*3bc0*/  F2FP.F16.E4M3.UNPACK_B R4, R11 ;  /* 0x0000000bff04723e */ /* 0x000fc400020006ff */
[----:B------:R-:W-:Y:S01]  /*3bd0*/  F2FP.F16.E4M3.UNPACK_B R12, R12.H1 ;  /* 0x0000000cff0c723e */ /* 0x000fe200030006ff */
[----:B------:R-:W-:Y:S01]  /*3be0*/  HADD2.F32 R162, -RZ, R7.H0_H0 ;  /* 0x20000007ffa27230 */ /* 0x000fe20000004100 */
[----:B------:R-:W-:Y:S01]  /*3bf0*/  F2FP.F16.E4M3.UNPACK_B R11, R11.H1 ;  /* 0x0000000bff0b723e */ /* 0x000fe200030006ff */
[--C-:B------:R-:W-:Y:S01]  /*3c00*/  HADD2.F32 R160, -RZ, R4.reuse.H0_H0 ;  /* 0x20000004ffa07230 */ /* 0x100fe20000004100 */
[----:B------:R-:W-:Y:S01]  /*3c10*/  IADD3 R8, R3, R8, R10 ;  /* 0x0000000803087210 */ /* 0x000fe20007ffe00a */
[----:B------:R-:W-:Y:S02]  /*3c20*/  HADD2.F32 R5, -RZ, R4.H1_H1 ;  /* 0x30000004ff057230 */ /* 0x000fe40000004100 */
[----:B------:R-:W-:Y:S01]  /*3c30*/  HGMMA.64x256x16.F32.BF16 R24, R156, gdesc[UR4], R24, gsb0 ;  /* 0x03e000049c187df0 */ /* 0x000fe20008001818 */
[----:B------:R-:W-:Y:S01]  /*3c40*/  HADD2.F32 R163, -RZ, R12.H0_H0 ;  /* 0x2000000cffa37230 */ /* 0x000fe20000004100 */
[----:B------:R-:W-:Y:S01]  /*3c50*/  R2UR UR6, R20 ;  /* 0x00000000140672ca */ /* 0x000fe200000e0000 */
[--C-:B------:R-:W-:Y:S01]  /*3c60*/  HADD2.F32 R161, -RZ, R11.reuse.H0_H0 ;  /* 0x2000000bffa17230 */ /* 0x100fe20000004100 */
[----:B------:R-:W-:Y:S01]  /*3c70*/  R2UR UR7, R21 ;  /* 0x00000000150772ca */ /* 0x000fe200000e0000 */
[----:B------:R-:W-:Y:S01]  /*3c80*/  HADD2.F32 R4, -RZ, R11.H1_H1 ;  /* 0x3000000bff047230 */ /* 0x000fe20000004100 */
[----:B------:R-:W-:Y:S01]  /*3c90*/  F2FP.BF16.F32.PACK_AB R160, R5, R160 ;  /* 0x000000a005a0723e */ /* 0x000fe200000010ff */
[----:B------:R-:W-:-:S02]  /*3ca0*/  HADD2.F32 R7, -RZ, R7.H1_H1 ;  /* 0x30000007ff077230 */ /* 0x000fc40000004100 */
[----:B------:R-:W-:Y:S01]  /*3cb0*/  HADD2.F32 R12, -RZ, R12.H1_H1 ;  /* 0x3000000cff0c7230 */ /* 0x000fe20000004100 */
[----:B------:R-:W-:Y:S02]  /*3cc0*/  F2FP.BF16.F32.PACK_AB R161, R4, R161 ;  /* 0x000000a104a1723e */ /* 0x000fe400000010ff */
[----:B------:R-:W-:Y:S02]  /*3cd0*/  F2FP.BF16.F32.PACK_AB R162, R7, R162 ;  /* 0x000000a207a2723e */ /* 0x000fe400000010ff */
[----:B------:R-:W-:Y:S02]  /*3ce0*/  F2FP.BF16.F32.PACK_AB R163, R12, R163 ;  /* 0x000000a30ca3723e */ /* 0x000fe400000010ff */
[C---:B------:R-:W-:Y:S02]  /*3cf0*/  IADD3 R7, R3.reuse, R9, R10 ;  /* 0x0000000903077210 */ /* 0x040fe40007ffe00a */
[----:B------:R-:W-:Y:S01]  /*3d00*/  IADD3 R3, R3, R14, R9 ;  /* 0x0000000e03037210 */ /* 0x000fe20007ffe009 */
[----:B------:R-:W-:-:S02]  /*3d10*/  WARPGROUP.DEPBAR.LE gsb0, 0x0 ;  /* 0x00008000000079c5 */ /* 0x000fc40000010000 */
[----:B------:R-:W-:-:S07]  /*3d20*/  WARPGROUP.ARRIVE ;  /* 0x00000000000079c5 */ /* 0x000fce0000000000 */
[----:B------:R-:W-:Y:S03]  /*3d30*/  HGMMA.64x256x16.F32.BF16 R24, R160, gdesc[UR4], R24, gsb0 ;  /* 0x03e00004a0187df0 */ /* 0x000fe60008001818 */
[----:B------:R-:W-:Y:S02]  /*3d40*/  WARPGROUP.DEPBAR.LE gsb0, 0x0 ;  /* 0x00008000000079c5 */ /* 0x000fe40000010000 */
[----:B------:R-:W-:Y:S04]  /*3d50*/  LDS.U16 R4, [R7+UR43+0xc00] ;  /* 0x000c002b07047984 */ /* 0x000fe80008000400 */
[----:B------:R-:W0:Y:S04]  /*3d60*/  LDS.U16 R5, [R7+UR43+0x800] ;  /* 0x0008002b07057984 */ /* 0x000e280008000400 */
[----:B------:R-:W-:Y:S04]  /*3d70*/  LDS.U16 R11, [R7+UR43+0xc08] ;  /* 0x000c082b070b7984 */ /* 0x000fe80008000400 */
[----:B------:R-:W1:Y:S01]  /*3d80*/  LDS.U16 R12, [R7+UR43+0x808] ;  /* 0x0008082b070c7984 */ /* 0x000e620008000400 */
[----:B0-----:R-:W-:Y:S01]  /*3d90*/  PRMT R5, R5, 0x5410, R4 ;  /* 0x0000541005057816 */ /* 0x001fe20000000004 */
[----:B------:R-:W-:-:S03]  /*3da0*/  VIADD R4, R6, 0x4 ;  /* 0x0000000406047836 */ /* 0x000fc60000000000 */
[-C--:B------:R-:W-:Y:S02]  /*3db0*/  F2FP.F16.E4M3.UNPACK_B R13, R5.reuse ;  /* 0x00000005ff0d723e */ /* 0x080fe400020006ff */
[----:B------:R-:W-:Y:S02]  /*3dc0*/  R2UR UR6, R4 ;  /* 0x00000000040672ca */ /* 0x000fe400000e0000 */
[----:B-1----:R-:W-:Y:S01]  /*3dd0*/  PRMT R11, R12, 0x5410, R11 ;  /* 0x000054100c0b7816 */ /* 0x002fe2000000000b */
[--C-:B------:R-:W-:Y:S01]  /*3de0*/  HADD2.F32 R160, -RZ, R13.reuse.H0_H0 ;  /* 0x2000000dffa07230 */ /* 0x100fe20000004100 */
[----:B------:R-:W-:Y:S01]  /*3df0*/  F2FP.F16.E4M3.UNPACK_B R12, R5.H1 ;  /* 0x00000005ff0c723e */ /* 0x000fe200030006ff */
[----:B------:R-:W-:Y:S01]  /*3e00*/  IMAD.MOV.U32 R5, RZ, RZ, 0x40000040 ;  /* 0x40000040ff057424 */ /* 0x000fe200078e00ff */
[-C--:B------:R-:W-:Y:S01]  /*3e10*/  F2FP.F16.E4M3.UNPACK_B R15, R11.reuse ;  /* 0x0000000bff0f723e */ /* 0x080fe200020006ff */
[----:B------:R-:W-:Y:S01]  /*3e20*/  HADD2.F32 R13, -RZ, R13.H1_H1 ;  /* 0x3000000dff0d7230 */ /* 0x000fe20000004100 */
[----:B------:R-:W-:Y:S01]  /*3e30*/  F2FP.F16.E4M3.UNPACK_B R11, R11.H1 ;  /* 0x0000000bff0b723e */ /* 0x000fe200030006ff */
[--C-:B------:R-:W-:Y:S01]  /*3e40*/  HADD2.F32 R161, -RZ, R12.reuse.H0_H0 ;  /* 0x2000000cffa17230 */ /* 0x100fe20000004100 */
[----:B------:R-:W-:Y:S01]  /*3e50*/  R2UR UR7, R5 ;  /* 0x00000000050772ca */ /* 0x000fe200000e0000 */
[----:B------:R-:W-:Y:S01]  /*3e60*/  HADD2.F32 R162, -RZ, R15.H0_H0 ;  /* 0x2000000fffa27230 */ /* 0x000fe20000004100 */
        /* <DEDUP_REMOVED lines=20> */
[--C-:B------:R-:W-:Y:S02]  /*3fb0*/  HADD2.F32 R160, -RZ, R11.reuse.H0_H0 ;  /* 0x2000000bffa07230 */ /* 0x100fe40000004100 */
[----:B------:R-:W-:Y:S01]  /*3fc0*/  HADD2.F32 R13, -RZ, R11.H1_H1 ;  /* 0x3000000bff0d7230 */ /* 0x000fe20000004100 */
[----:B------:R-:W-:Y:S01]  /*3fd0*/  F2FP.F16.E4M3.UNPACK_B R11, R5.H1 ;  /* 0x00000005ff0b723e */ /* 0x000fe200030006ff */
[----:B------:R-:W-:Y:S01]  /*3fe0*/  IMAD.MOV.U32 R5, RZ, RZ, 0x40000040 ;  /* 0x40000040ff057424 */ /* 0x000fe200078e00ff */
[----:B------:R-:W-:-:S02]  /*3ff0*/  F2FP.F16.E4M3.UNPACK_B R12, R7 ;  /* 0x00000007ff0c723e */ /* 0x000fc400020006ff */
[----:B------:R-:W-:Y:S01]  /*4000*/  F2FP.F16.E4M3.UNPACK_B R7, R7.H1 ;  /* 0x00000007ff07723e */ /* 0x000fe200030006ff */
[--C-:B------:R-:W-:Y:S01]  /*4010*/  HADD2.F32 R161, -RZ, R11.reuse.H0_H0 ;  /* 0x2000000bffa17230 */ /* 0x100fe20000004100 */
[----:B------:R-:W-:Y:S01]  /*4020*/  R2UR UR7, R5 ;  /* 0x00000000050772ca */ /* 0x000fe200000e0000 */
[----:B------:R-:W-:Y:S01]  /*4030*/  HADD2.F32 R4, -RZ, R11.H1_H1 ;  /* 0x3000000bff047230 */ /* 0x000fe20000004100 */
[----:B------:R-:W-:Y:S01]  /*4040*/  F2FP.BF16.F32.PACK_AB R160, R13, R160 ;  /* 0x000000a00da0723e */ /* 0x000fe200000010ff */
[--C-:B------:R-:W-:Y:S02]  /*4050*/  HADD2.F32 R162, -RZ, R12.reuse.H0_H0 ;  /* 0x2000000cffa27230 */ /* 0x100fe40000004100 */
        /* <DEDUP_REMOVED lines=33> */
[----:B------:R-:W-:Y:S01]  /*4270*/  F2FP.BF16.F32.PACK_AB R162, R11, R162 ;  /* 0x000000a20ba2723e */ /* 0x000fe200000010ff */
[----:B------:R-:W-:-:S03]  /*4280*/  VIADD R9, R3, UR43 ;  /* 0x0000002b03097c36 */ /* 0x000fc60008000000 */
[----:B------:R-:W-:Y:S01]  /*4290*/  F2FP.BF16.F32.PACK_AB R163, R4, R163 ;  /* 0x000000a304a3723e */ /* 0x000fe200000010ff */
[--C-:B------:R-:W-:Y:S02]  /*42a0*/  IMAD.IADD R11, R0, 0x1, R9.reuse ;  /* 0x00000001000b7824 */ /* 0x100fe400078e0209 */
[----:B------:R-:W-:Y:S01]  /*42b0*/  VIADD R4, R6, 0x802 ;  /* 0x0000080206047836 */ /* 0x000fe20000000000 */
[----:B------:R-:W-:Y:S01]  /*42c0*/  WARPGROUP.ARRIVE ;  /* 0x00000000000079c5 */ /* 0x000fe20000000000 */
[C---:B------:R-:W-:Y:S02]  /*42d0*/  IMAD.IADD R9, R10.reuse, 0x1, R9 ;  /* 0x000000010a097824 */ /* 0x040fe400078e0209 */
[----:B------:R-:W-:-:S03]  /*42e0*/  IMAD.IADD R10, R10, 0x1, R11 ;  /* 0x000000010a0a7824 */ /* 0x000fc600078e020b */
[----:B------:R-:W-:Y:S01]  /*42f0*/  HGMMA.64x256x16.F32.BF16 R24, R160, gdesc[UR4], R24, gsb0 ;  /* 0x03e00004a0187df0 */ /* 0x000fe20008001818 */
[----:B------:R-:W-:Y:S01]  /*4300*/  R2UR UR6, R4 ;  /* 0x00000000040672ca */ /* 0x000fe200000e0000 */
[C---:B------:R-:W-:Y:S02]  /*4310*/  VIADD R4, R6.reuse, 0x804 ;  /* 0x0000080406047836 */ /* 0x040fe40000000000 */
[----:B------:R-:W-:Y:S01]  /*4320*/  VIADD R6, R6, 0x806 ;  /* 0x0000080606067836 */ /* 0x000fe20000000000 */
        /* <DEDUP_REMOVED lines=9> */
[----:B------:R-:W-:Y:S02]  /*43c0*/  IMAD.MOV.U32 R5, RZ, RZ, 0x40000040 ;  /* 0x40000040ff057424 */ /* 0x000fe400078e00ff */
[--C-:B------:R-:W-:Y:S01]  /*43d0*/  HADD2.F32 R160, -RZ, R3.reuse.H0_H0 ;  /* 0x20000003ffa07230 */ /* 0x100fe20000004100 */
[-C--:B------:R-:W-:Y:S01]  /*43e0*/  F2FP.F16.E4M3.UNPACK_B R7, R8.reuse ;  /* 0x00000008ff07723e */ /* 0x080fe200020006ff */
[----:B------:R-:W-:Y:S01]  /*43f0*/  HADD2.F32 R161, -RZ, R0.H0_H0 ;  /* 0x20000000ffa17230 */ /* 0x000fe20000004100 */
[----:B------:R-:W-:Y:S01]  /*4400*/  F2FP.F16.E4M3.UNPACK_B R8, R8.H1 ;  /* 0x00000008ff08723e */ /* 0x000fe200030006ff */
[----:B------:R-:W-:Y:S01]  /*4410*/  HADD2.F32 R3, -RZ, R3.H1_H1 ;  /* 0x30000003ff037230 */ /* 0x000fe20000004100 */
[----:B------:R-:W-:Y:S01]  /*4420*/  R2UR UR7, R5 ;  /* 0x00000000050772ca */ /* 0x000fe200000e0000 */
[----:B------:R-:W-:-:S02]  /*4430*/  HADD2.F32 R162, -RZ, R7.H0_H0 ;  /* 0x20000007ffa27230 */ /* 0x000fc40000004100 */
[----:B------:R-:W-:Y:S01]  /*4440*/  HADD2.F32 R163, -RZ, R8.H0_H0 ;  /* 0x20000008ffa37230 */ /* 0x000fe20000004100 */
[----:B------:R-:W-:Y:S01]  /*4450*/  F2FP.BF16.F32.PACK_AB R160, R3, R160 ;  /* 0x000000a003a0723e */ /* 0x000fe200000010ff */
[----:B------:R-:W-:Y:S02]  /*4460*/  HADD2.F32 R0, -RZ, R0.H1_H1 ;  /* 0x30000000ff007230 */ /* 0x000fe40000004100 */
[----:B------:R-:W-:Y:S02]  /*4470*/  HADD2.F32 R7, -RZ, R7.H1_H1 ;  /* 0x30000007ff077230 */ /* 0x000fe40000004100 */
[----:B------:R-:W-:Y:S01]  /*4480*/  HADD2.F32 R8, -RZ, R8.H1_H1 ;  /* 0x30000008ff087230 */ /* 0x000fe20000004100 */
[----:B------:R-:W-:Y:S02]  /*4490*/  F2FP.BF16.F32.PACK_AB R161, R0, R161 ;  /* 0x000000a100a1723e */ /* 0x000fe400000010ff */
[----:B------:R-:W-:Y:S02]  /*44a0*/  F2FP.BF16.F32.PACK_AB R162, R7, R162 ;  /* 0x000000a207a2723e */ /* 0x000fe400000010ff */
[----:B------:R-:W-:-:S04]  /*44b0*/  F2FP.BF16.F32.PACK_AB R163, R8, R163 ;  /* 0x000000a308a3723e */ /* 0x000fc800000010ff */
[----:B------:R-:W-:-:S06]  /*44c0*/  WARPGROUP.ARRIVE ;  /* 0x00000000000079c5 */ /* 0x000fcc0000000000 */
[----:B------:R-:W-:Y:S01]  /*44d0*/  HGMMA.64x256x16.F32.BF16 R24, R160, gdesc[UR4], R24, gsb0 ;  /* 0x03e00004a0187df0 */ /* 0x000fe20008001818 */
[----:B------:R-:W-:Y:S02]  /*44e0*/  R2UR UR6, R4 ;  /* 0x00000000040672ca */ /* 0x000fe400000e0000 */
        /* <DEDUP_REMOVED lines=23> */
[----:B------:R-:W-:Y:S01]  /*4660*/  F2FP.BF16.F32.PACK_AB R162, R7, R162 ;  /* 0x000000a207a2723e */ /* 0x000fe200000010ff */
[----:B------:R-:W-:Y:S01]  /*4670*/  IMAD.MOV.U32 R7, RZ, RZ, 0x40000040 ;  /* 0x40000040ff077424 */ /* 0x000fe200078e00ff */
[----:B------:R-:W-:-:S04]  /*4680*/  F2FP.BF16.F32.PACK_AB R163, R8, R163 ;  /* 0x000000a308a3723e */ /* 0x000fc800000010ff */
[----:B------:R-:W-:-:S06]  /*4690*/  WARPGROUP.ARRIVE ;  /* 0x00000000000079c5 */ /* 0x000fcc0000000000 */
[----:B------:R-:W-:Y:S01]  /*46a0*/  HGMMA.64x256x16.F32.BF16 R24, R160, gdesc[UR4], R24, gsb0 ;  /* 0x03e00004a0187df0 */ /* 0x000fe20008001818 */
[----:B------:R-:W-:Y:S02]  /*46b0*/  R2UR UR6, R6 ;  /* 0x00000000060672ca */ /* 0x000fe400000e0000 */
[----:B------:R-:W-:Y:S01]  /*46c0*/  R2UR UR7, R7 ;  /* 0x00000000070772ca */ /* 0x000fe200000e0000 */
        /* <DEDUP_REMOVED lines=17> */
[--C-:B------:R-:W-:Y:S01]  /*47e0*/  HADD2.F32 R163, -RZ, R4.reuse.H0_H0 ;  /* 0x20000004ffa37230 */ /* 0x100fe20000004100 */
[----:B------:R-:W-:Y:S01]  /*47f0*/  F2FP.BF16.F32.PACK_AB R161, R0, R161 ;  /* 0x000000a100a1723e */ /* 0x000fe200000010ff */
[----:B------:R-:W-:Y:S02]  /*4800*/  HADD2.F32 R5, -RZ, R5.H1_H1 ;  /* 0x30000005ff057230 */ /* 0x000fe40000004100 */
[----:B------:R-:W-:-:S03]  /*4810*/  HADD2.F32 R4, -RZ, R4.H1_H1 ;  /* 0x30000004ff047230 */ /* 0x000fc60000004100 */
[----:B------:R-:W-:Y:S02]  /*4820*/  F2FP.BF16.F32.PACK_AB R162, R5, R162 ;  /* 0x000000a205a2723e */ /* 0x000fe400000010ff */
[----:B------:R-:W-:-:S04]  /*4830*/  F2FP.BF16.F32.PACK_AB R163, R4, R163 ;  /* 0x000000a304a3723e */ /* 0x000fc800000010ff */
[----:B------:R-:W-:-:S06]  /*4840*/  WARPGROUP.ARRIVE ;  /* 0x00000000000079c5 */ /* 0x000fcc0000000000 */
[----:B------:R-:W-:Y:S03]  /*4850*/  HGMMA.64x256x16.F32.BF16 R24, R160, gdesc[UR4], R24, gsb0 ;  /* 0x03e00004a0187df0 */ /* 0x000fe60008001818 */
[----:B------:R-:W-:Y:S02]  /*4860*/  WARPGROUP.DEPBAR.LE gsb0, 0x0 ;  /* 0x00008000000079c5 */ /* 0x000fe40000010000 */
[----:B------:R-:W-:Y:S05]  /*4870*/  @!P0 BRA `(.L_x_37) ;  /* 0x0000000000048947 */ /* 0x000fea0003800000 */
[----:B------:R-:W-:Y:S01]  /*4880*/  BPT.TRAP 0x1 ;  /* 0x000000040000795c */ /* 0x000fe20000300000 */
.L_x_37:
        /* <DEDUP_REMOVED lines=8> */
.L_x_27:
[----:B------:R-:W-:-:S04]  /*4910*/  IMAD.U32 R0, RZ, RZ, UR47 ;  /* 0x0000002fff007e24 */ /* 0x000fc8000f8e00ff */
[----:B------:R0:W-:Y:S01]  /*4920*/  SYNCS.ARRIVE.TRANS64.A1T0 RZ, [R0+UR44], RZ ;  /* 0x000000ff00ff79a7 */ /* 0x0001e2000810002c */
[----:B------:R-:W-:Y:S05]  /*4930*/  @!P0 BRA `(.L_x_38) ;  /* 0x0000000000048947 */ /* 0x000fea0003800000 */
[----:B------:R-:W-:Y:S01]  /*4940*/  BPT.TRAP 0x1 ;  /* 0x000000040000795c */ /* 0x000fe20000300000 */
.L_x_38:
[----:B------:R-:W-:Y:S02]  /*4950*/  UIADD3 UR6, UR41, UR36, URZ ;  /* 0x0000002429067290 */ /* 0x000fe4000fffe03f */
[----:B------:R-:W-:Y:S02]  /*4960*/  UISETP.GT.U32.AND UP0, UPT, UR40, 0x1, UPT ;  /* 0x000000012800788c */ /* 0x000fe4000bf04070 */
[----:B------:R-:W-:-:S04]  /*4970*/  UIMAD.WIDE.U32 UR4, UR6, -0x55555555, URZ ;  /* 0xaaaaaaab060478a5 */ /* 0x000fc8000f8e003f */
[----:B------:R-:W-:Y:S01]  /*4980*/  USHF.R.U32.HI UR4, URZ, 0x1, UR5 ;  /* 0x000000013f047899 */ /* 0x000fe20008011605 */
[----:B------:R-:W-:-:S03]  /*4990*/  PLOP3.LUT P0, PT, PT, PT, UP0, 0x80, 0x0 ;  /* 0x000000000000781c */ /* 0x000fc60003f0f008 */
[----:B------:R-:W-:-:S04]  /*49a0*/  UIMAD UR6, UR4, -0x3, UR6 ;  /* 0xfffffffd040678a4 */ /* 0x000fc8000f8e0206 */
[----:B------:R-:W-:-:S04]  /*49b0*/  ULEA UR6, UR6, UR43, 0x3 ;  /* 0x0000002b06067291 */ /* 0x000fc8000f8e183f */
[----:B------:R-:W-:-:S04]  /*49c0*/  UIADD3 UR6, UR6, 0x18, URZ ;  /* 0x0000001806067890 */ /* 0x000fc8000fffe03f */
[----:B------:R-:W-:-:S09]  /*49d0*/  UPRMT UR6, URZ, 0x654, UR6 ;  /* 0x000006543f067896 */ /* 0x000fd20008000006 */
[----:B------:R-:W-:Y:S01]  /*49e0*/  SYNCS.ARRIVE.TRANS64.RED.A1T0 RZ, [UR6], RZ ;  /* 0x000000ffffff79a7 */ /* 0x000fe20008100406 */
[----:B------:R-:W-:Y:S05]  /*49f0*/  @P0 BRA `(.L_x_39) ;  /* 0x0000000000040947 */ /* 0x000fea0003800000 */
[----:B------:R-:W-:Y:S01]  /*4a00*/  BPT.TRAP 0x1 ;  /* 0x000000040000795c */ /* 0x000fe20000300000 */
.L_x_39:
[----:B0-----:R-:W-:Y:S01]  /*4a10*/  IMAD.U32 R0, RZ, RZ, UR45 ;  /* 0x0000002dff007e24 */ /* 0x001fe2000f8e00ff */
[----:B------:R-:W-:Y:S01]  /*4a20*/  UIADD3 UR36, UR42, UR36, URZ ;  /* 0x000000242a247290 */ /* 0x000fe2000fffe03f */
[----:B------:R-:W0:Y:S01]  /*4a30*/  LDC R14, c[0x0][0x288] ;  /* 0x0000a200ff0e7b82 */ /* 0x000e220000000800 */
[----:B------:R-:W-:Y:S01]  /*4a40*/  UISETP.GE.U32.AND UP1, UPT, UR42, 0x3, UPT ;  /* 0x000000032a00788c */ /* 0x000fe2000bf26070 */
[----:B------:R-:W-:Y:S01]  /*4a50*/  IMAD.SHL.U32 R8, R23, 0x2, RZ ;  /* 0x0000000217087824 */ /* 0x000fe200078e00ff */
[----:B------:R-:W-:Y:S01]  /*4a60*/  SHF.L.U32 R0, R0, 0x1f, RZ ;  /* 0x0000001f00007819 */ /* 0x000fe200000006ff */
[----:B------:R-:W-:Y:S02]  /*4a70*/  UISETP.GT.U32.AND UP0, UPT, UR36, 0x2, UPT ;  /* 0x000000022400788c */ /* 0x000fe4000bf04070 */
[----:B------:R-:W-:Y:S01]  /*4a80*/  UIMAD.WIDE.U32 UR4, UR36, -0x55555555, URZ ;  /* 0xaaaaaaab240478a5 */ /* 0x000fe2000f8e003f */
[----:B------:R-:W1:Y:S01]  /*4a90*/  SYNCS.PHASECHK.TRANS64.TRYWAIT P0, [UR46+0x8], R0 ;  /* 0x00000800ff0075a7 */ /* 0x000e62000800016e */
[----:B------:R-:W-:-:S02]  /*4aa0*/  UISETP.LT.U32.AND UP0, UPT, UR42, 0x3, UP0 ;  /* 0x000000032a00788c */ /* 0x000fc40008701070 */
[----:B------:R-:W-:Y:S02]  /*4ab0*/  USHF.R.U32.HI UR4, URZ, 0x1, UR5 ;  /* 0x000000013f047899 */ /* 0x000fe40008011605 */
[----:B------:R-:W-:Y:S02]  /*4ac0*/  USEL UR6, URZ, 0x1, !UP0 ;  /* 0x000000013f067887 */ /* 0x000fe4000c000000 */
[----:B------:R-:W-:Y:S02]  /*4ad0*/  UIMAD UR36, UR4, -0x3, UR36 ;  /* 0xfffffffd042478a4 */ /* 0x000fe4000f8e0224 */
[----:B------:R-:W-:-:S04]  /*4ae0*/  ULOP3.LUT UR37, UR37, UR6, URZ, 0x3c, !UPT ;  /* 0x0000000625257292 */ /* 0x000fc8000f8e3c3f */
[----:B------:R-:W-:Y:S01]  /*4af0*/  @UP1 ULOP3.LUT UR37, UR37, 0x1, UR4, 0x78, !UPT ;  /* 0x0000000125251892 */ /* 0x000fe2000f8e7804 */
[----:B-1----:R-:W-:Y:S11]  /*4b00*/  @!P0 BRA `(.L_x_40) ;  /* 0x000000a400bc8947 */ /* 0x002ff60003800000 */
.L_x_332:
[----:B------:R-:W-:Y:S01]  /*4b10*/  SHF.R.S32.HI R158, RZ, 0x1f, R18 ;  /* 0x0000001fff9e7819 */ /* 0x000fe20000011412 */
[----:B------:R-:W-:Y:S01]  /*4b20*/  ULDC.64 UR4, c[0x0][0x7d0] ;  /* 0x0001f40000047ab9 */ /* 0x000fe20000000a00 */
[----:B------:R-:W-:Y:S01]  /*4b30*/  SHF.R.S32.HI R9, RZ, 0x1f, R8 ;  /* 0x0000001fff097819 */ /* 0x000fe20000011408 */
[----:B-1----:R-:W-:Y:S01]  /*4b40*/  IMAD.SHL.U32 R3, R22, 0x40, RZ ;  /* 0x0000004016037824 */ /* 0x002fe200078e00ff */
[----:B------:R-:W-:Y:S01]  /*4b50*/  SHF.R.S32.HI R155, RZ, 0x1f, R154 ;  /* 0x0000001fff9b7819 */ /* 0x000fe2000001149a */
[----:B------:R-:W-:Y:S02]  /*4b60*/  IMAD R7, R158, UR4, RZ ;  /* 0x000000049e077c24 */ /* 0x000fe4000f8e02ff */
[----:B------:R-:W-:Y:S01]  /*4b70*/  IMAD.WIDE.U32 R4, R18, UR4, R8 ;  /* 0x0000000412047c25 */ /* 0x000fe2000f8e0008 */
[----:B------:R-:W-:Y:S02]  /*4b80*/  ULDC UR4, c[0x0][0x284] ;  /* 0x0000a10000047ab9 */ /* 0x000fe40000000800 */
[----:B------:R-:W-:Y:S01]  /*4b90*/  ISETP.GE.AND P0, PT, R3, UR4, PT ;  /* 0x0000000403007c0c */ /* 0x000fe2000bf06270 */
[----:B------:R-:W-:-:S02]  /*4ba0*/  IMAD.SHL.U32 R19, R19, 0x100, RZ ;  /* 0x0000010013137824 */ /* 0x000fc400078e00ff */
[----:B------:R-:W-:-:S03]  /*4bb0*/  IMAD.WIDE R10, R165, 0x10, R154 ;  /* 0x00000010a50a7825 */ /* 0x000fc600078e029a */
[----:B0-----:R-:W-:Y:S01]  /*4bc0*/  ISETP.GE.OR P0, PT, R19, R14, P0 ;  /* 0x0000000e1300720c */ /* 0x001fe20000706670 */
[----:B------:R-:W-:Y:S01]  /*4bd0*/  IMAD R0, R165, -0x10, -R154 ;  /* 0xfffffff0a5007824 */ /* 0x000fe200078e0a9a */
[----:B------:R-:W-:Y:S01]  /*4be0*/  SHF.R.S32.HI R15, RZ, 0x1f, R19 ;  /* 0x0000001fff0f7819 */ /* 0x000fe20000011413 */
[----:B------:R-:W-:Y:S01]  /*4bf0*/  IMAD R7, R18, UR5, R7 ;  /* 0x0000000512077c24 */ /* 0x000fe2000f8e0207 */
[----:B------:R-:W-:Y:S01]  /*4c00*/  IADD3 R4, P1, R19, R4, RZ ;  /* 0x0000000413047210 */ /* 0x000fe20007f3e0ff */
[----:B------:R-:W-:Y:S01]  /*4c10*/  IMAD.WIDE R10, R22, 0x40, R10 ;  /* 0x00000040160a7825 */ /* 0x000fe200078e020a */
[----:B------:R-:W-:Y:S02]  /*4c20*/  IADD3 R22, -R3, UR4, R0 ;  /* 0x0000000403167c10 */ /* 0x000fe4000fffe100 */
[----:B------:R-:W-:-:S05]  /*4c30*/  IADD3.X R5, R15, R5, R7, P1, !PT ;  /* 0x000000050f057210 */ /* 0x000fca0000ffe407 */
[----:B------:R-:W-:Y:S05]  /*4c40*/  @P0 BRA `(.L_x_41) ;  /* 0x0000008800b00947 */ /* 0x000fea0003800000 */
[----:B------:R-:W0:Y:S01]  /*4c50*/  LDC.64 R12, c[0x0][0x7c8] ;  /* 0x0001f200ff0c7b82 */ /* 0x000e220000000a00 */
[----:B------:R-:W-:Y:S01]  /*4c60*/  ULDC.64 UR4, c[0x0][0x7c0] ;  /* 0x0001f00000047ab9 */ /* 0x000fe20000000a00 */
[----:B------:R-:W-:Y:S01]  /*4c70*/  BSSY B0, `(.L_x_41) ;  /* 0x00008a9000007945 */ /* 0x000fe20003800000 */
[-C--:B0-----:R-:W-:Y:S02]  /*4c80*/  IMAD R0, R11, R12.reuse, RZ ;  /* 0x0000000c0b007224 */ /* 0x081fe400078e02ff */
[----:B------:R-:W-:-:S04]  /*4c90*/  IMAD.WIDE.U32 R4, R10, R12, R4 ;  /* 0x0000000c0a047225 */ /* 0x000fc800078e0004 */
[----:B------:R-:W-:Y:S01]  /*4ca0*/  IMAD R3, R10, R13, R0 ;  /* 0x0000000d0a037224 */ /* 0x000fe200078e0200 */
[----:B------:R-:W-:Y:S02]  /*4cb0*/  LEA R0, P0, R12, R4, 0x3 ;  /* 0x000000040c007211 */ /* 0x000fe400078018ff */
[----:B------:R-:W-:Y:S01]  /*4cc0*/  IADD3 R6, P1, R4, UR4, RZ ;  /* 0x0000000404067c10 */ /* 0x000fe2000ff3e0ff */
[----:B------:R-:W-:Y:S01]  /*4cd0*/  IMAD.IADD R5, R5, 0x1, R3 ;  /* 0x0000000105057824 */ /* 0x000fe200078e0203 */
[----:B------:R-:W-:Y:S01]  /*4ce0*/  IADD3 R4, P2, R0, UR4, RZ ;  /* 0x0000000400047c10 */ /* 0x000fe2000ff5e0ff */
[----:B------:R-:W-:-:S03]  /*4cf0*/  IMAD R0, R23, -0x2, R14 ;  /* 0xfffffffe17007824 */ /* 0x000fc600078e020e */
[----:B------:R-:W-:Y:S01]  /*4d00*/  LEA.HI.X R3, R12, R5, R13, 0x3, P0 ;  /* 0x000000050c037211 */ /* 0x000fe200000f1c0d */
[----:B------:R-:W-:Y:S01]  /*4d10*/  IMAD.IADD R0, R0, 0x1, -R19 ;  /* 0x0000000100007824 */ /* 0x000fe200078e0a13 */
[----:B-----5:R-:W-:Y:S02]  /*4d20*/  FSETP.NEU.AND P0, PT, R152, RZ, PT ;  /* 0x000000ff9800720b */ /* 0x020fe40003f0d000 */
[----:B------:R-:W-:Y:S02]  /*4d30*/  IADD3.X R7, R5, UR5, RZ, P1, !PT ;  /* 0x0000000505077c10 */ /* 0x000fe40008ffe4ff */
[----:B------:R-:W-:-:S09]  /*4d40*/  IADD3.X R5, R3, UR5, RZ, P2, !PT ;  /* 0x0000000503057c10 */ /* 0x000fd200097fe4ff */
[----:B------:R-:W-:Y:S05]  /*4d50*/  @!P0 BRA `(.L_x_42) ;  /* 0x0000006800608947 */ /* 0x000fea0003800000 */
[----:B------:R-:W0:Y:S01]  /*4d60*/  LDC.64 R20, c[0x0][0x7b0] ;  /* 0x0001ec00ff147b82 */ /* 0x000e220000000a00 */
[----:B------:R-:W-:Y:S01]  /*4d70*/  ULDC.64 UR4, c[0x0][0x7b8] ;  /* 0x0001ee0000047ab9 */ /* 0x000fe20000000a00 */
[----:B------:R-:W-:Y:S01]  /*4d80*/  BSSY B1, `(.L_x_43) ;  /* 0x0000011000017945 */ /* 0x000fe20003800000 */
[----:B------:R-:W-:-:S04]  /*4d90*/  IMAD.WIDE.U32 R8, R18, UR4, R8 ;  /* 0x0000000412087c25 */ /* 0x000fc8000f8e0008 */
[----:B------:R-:W-:Y:S01]  /*4da0*/  IMAD R3, R158, UR4, RZ ;  /* 0x000000049e037c24 */ /* 0x000fe2000f8e02ff */
[----:B------:R-:W1:Y:S01]  /*4db0*/  LDC.64 R156, c[0x0][0x7a8] ;  /* 0x0001ea00ff9c7b82 */ /* 0x000e620000000a00 */
[----:B------:R-:W-:Y:S02]  /*4dc0*/  IADD3 R12, P0, R19, R8, RZ ;  /* 0x00000008130c7210 */ /* 0x000fe40007f1e0ff */
[----:B------:R-:W-:-:S05]  /*4dd0*/  IMAD R3, R18, UR5, R3 ;  /* 0x0000000512037c24 */ /* 0x000fca000f8e0203 */
[----:B------:R-:W-:Y:S02]  /*4de0*/  IADD3.X R13, R15, R9, R3, P0, !PT ;  /* 0x000000090f0d7210 */ /* 0x000fe400007fe403 */
[----:B------:R-:W-:-:S04]  /*4df0*/  ISETP.GE.AND P0, PT, R22, 0x1, PT ;  /* 0x000000011600780c */ /* 0x000fc80003f06270 */
[----:B------:R-:W-:Y:S01]  /*4e00*/  ISETP.LT.OR P3, PT, R0, 0x1, !P0 ;  /* 0x000000010000780c */ /* 0x000fe20004761670 */
[-C--:B0-----:R-:W-:Y:S02]  /*4e10*/  IMAD R3, R11, R20.reuse, RZ ;  /* 0x000000140b037224 */ /* 0x081fe400078e02ff */
[----:B------:R-:W-:-:S04]  /*4e20*/  IMAD.WIDE.U32 R8, R10, R20, R12 ;  /* 0x000000140a087225 */ /* 0x000fc800078e000c */
[----:B------:R-:W-:Y:S01]  /*4e30*/  IMAD R3, R10, R21, R3 ;  /* 0x000000150a037224 */ /* 0x000fe200078e0203 */
[----:B-1----:R-:W-:-:S04]  /*4e40*/  IADD3 R8, P1, R8, R156, RZ ;  /* 0x0000009c08087210 */ /* 0x002fc80007f3e0ff */
[--C-:B------:R-:W-:Y:S02]  /*4e50*/  IADD3.X R9, R157, R9, R3.reuse, P1, !PT ;  /* 0x000000099d097210 */ /* 0x100fe40000ffe403 */
[----:B------:R-:W-:Y:S01]  /*4e60*/  PRMT R3, RZ, 0x7610, R3 ;  /* 0x00007610ff037816 */ /* 0x000fe20000000003 */
[----:B------:R-:W-:Y:S06]  /*4e70*/  @P3 BRA `(.L_x_44) ;  /* 0x0000000000043947 */ /* 0x000fec0003800000 */
[----:B------:R0:W5:Y:S02]  /*4e80*/  LDG.E.U8 R3, desc[UR52][R8.64] ;  /* 0x0000003408037981 */ /* 0x000164000c1e1100 */
.L_x_44:
[----:B------:R-:W-:Y:S05]  /*4e90*/  BSYNC B1 ;  /* 0x0000000000017941 */ /* 0x000fea0003800000 */
.L_x_43:
[----:B-----5:R-:W-:Y:S01]  /*4ea0*/  LOP3.LUT R3, R3, 0xff, RZ, 0xc0, !PT ;  /* 0x000000ff03037812 */ /* 0x020fe200078ec0ff */
[----:B------:R-:W-:Y:S01]  /*4eb0*/  BSSY B1, `(.L_x_45) ;  /* 0x000000b000017945 */ /* 0x000fe20003800000 */
[----:B------:R-:W-:Y:S02]  /*4ec0*/  ISETP.LT.OR P2, PT, R0, 0x2, !P0 ;  /* 0x000000020000780c */ /* 0x000fe40004741670 */
[----:B------:R-:W-:-:S05]  /*4ed0*/  F2FP.F16.E4M3.UNPACK_B R3, R3 ;  /* 0x00000003ff03723e */ /* 0x000fca00020006ff */
[----:B------:R-:W-:-:S05]  /*4ee0*/  HADD2.F32 R3, -RZ, R3.H0_H0 ;  /* 0x20000003ff037230 */ /* 0x000fca0000004100 */
[----:B------:R-:W-:-:S04]  /*4ef0*/  FMUL R3, R3, R152 ;  /* 0x0000009803037220 */ /* 0x000fc80000400000 */
[----:B------:R-:W-:-:S05]  /*4f00*/  FFMA R3, R24, R153, R3 ;  /* 0x0000009918037223 */ /* 0x000fca0000000003 */
[----:B------:R-:W-:Y:S02]  /*4f10*/  F2FP.SATFINITE.E4M3.F32.PACK_AB_MERGE_C R15, RZ, R3, RZ ;  /* 0x00000003ff0f723e */ /* 0x000fe400048070ff */
[----:B------:R-:W-:-:S03]  /*4f20*/  PRMT R3, RZ, 0x7610, R3 ;  /* 0x00007610ff037816 */ /* 0x000fc60000000003 */
[----:B------:R1:W-:Y:S01]  /*4f30*/  @!P3 STG.E.U8 desc[UR52][R6.64], R15 ;  /* 0x0000000f0600b986 */ /* 0x0003e2000c101134 */
[----:B------:R-:W-:Y:S05]  /*4f40*/  @P2 BRA `(.L_x_46) ;  /* 0x0000000000042947 */ /* 0x000fea0003800000 */
[----:B------:R2:W5:Y:S02]  /*4f50*/  LDG.E.U8 R3, desc[UR52][R8.64+0x1] ;  /* 0x0000013408037981 */ /* 0x000564000c1e1100 */
.L_x_46:
[----:B------:R-:W-:Y:S05]  /*4f60*/  BSYNC B1 ;  /* 0x0000000000017941 */ /* 0x000fea0003800000 */
.L_x_45:
[----:B-----5:R-:W-:Y:S01]  /*4f70*/  LOP3.LUT R3, R3, 0xff, RZ, 0xc0, !PT ;  /* 0x000000ff03037812 */ /* 0x020fe200078ec0ff */
[----:B------:R-:W-:Y:S01]  /*4f80*/  BSSY B1, `(.L_x_47) ;  /* 0x0000013000017945 */ /* 0x000fe20003800000 */
[----:B-1----:R-:W-:Y:S02]  /*4f90*/  IADD3 R15, P1, R10, 0x8, RZ ;  /* 0x000000080a0f7810 */ /* 0x002fe40007f3e0ff */
[----:B------:R-:W-:-:S03]  /*4fa0*/  F2FP.F16.E4M3.UNPACK_B R3, R3 ;  /* 0x00000003ff03723e */ /* 0x000fc600020006ff */
[----:B------:R-:W-:Y:S01]  /*4fb0*/  IMAD.X R11, RZ, RZ, R11, P1 ;  /* 0x000000ffff0b7224 */ /* 0x000fe200008e060b */
[----:B------:R-:W-:Y:S01]  /*4fc0*/  ISETP.GE.AND P1, PT, R22, 0x9, PT ;  /* 0x000000091600780c */ /* 0x000fe20003f26270 */
[----:B------:R-:W-:Y:S02]  /*4fd0*/  HADD2.F32 R3, -RZ, R3.H0_H0 ;  /* 0x20000003ff037230 */ /* 0x000fe40000004100 */
[-C--:B------:R-:W-:Y:S01]  /*4fe0*/  IMAD R14, R11, R20.reuse, RZ ;  /* 0x000000140b0e7224 */ /* 0x080fe200078e02ff */
[----:B------:R-:W-:Y:S01]  /*4ff0*/  ISETP.LT.OR P4, PT, R0, 0x1, !P1 ;  /* 0x000000010000780c */ /* 0x000fe20004f81670 */
[----:B------:R-:W-:-:S04]  /*5000*/  IMAD.WIDE.U32 R12, R15, R20, R12 ;  /* 0x000000140f0c7225 */ /* 0x000fc800078e000c */
[----:B------:R-:W-:Y:S01]  /*5010*/  FMUL R10, R3, R152 ;  /* 0x00000098030a7220 */ /* 0x000fe20000400000 */
[----:B------:R-:W-:Y:S01]  /*5020*/  PRMT R3, RZ, 0x7610, R3 ;  /* 0x00007610ff037816 */ /* 0x000fe20000000003 */
[----:B------:R-:W-:Y:S02]  /*5030*/  IMAD R14, R15, R21, R14 ;  /* 0x000000150f0e7224 */ /* 0x000fe400078e020e */
[----:B------:R-:W-:Y:S01]  /*5040*/  FFMA R25, R25, R153, R10 ;  /* 0x0000009919197223 */ /* 0x000fe2000000000a */
[----:B------:R-:W-:-:S04]  /*5050*/  IADD3 R10, P3, R12, R156, RZ ;  /* 0x0000009c0c0a7210 */ /* 0x000fc80007f7e0ff */
[----:B------:R-:W-:Y:S02]  /*5060*/  F2FP.SATFINITE.E4M3.F32.PACK_AB_MERGE_C R25, RZ, R25, RZ ;  /* 0x00000019ff19723e */ /* 0x000fe400048070ff */
[----:B------:R-:W-:-:S03]  /*5070*/  IADD3.X R11, R157, R13, R14, P3, !PT ;  /* 0x0000000d9d0b7210 */ /* 0x000fc60001ffe40e */
[----:B------:R1:W-:Y:S01]  /*5080*/  @!P2 STG.E.U8 desc[UR52][R6.64+0x1], R25 ;  /* 0x000001190600a986 */ /* 0x0003e2000c101134 */
[----:B------:R-:W-:Y:S05]  /*5090*/  @P4 BRA `(.L_x_48) ;  /* 0x0000000000044947 */ /* 0x000fea0003800000 */
[----:B------:R3:W5:Y:S02]  /*50a0*/  LDG.E.U8 R3, desc[UR52][R10.64] ;  /* 0x000000340a037981 */ /* 0x000764000c1e1100 */
.L_x_48:
[----:B------:R-:W-:Y:S05]  /*50b0*/  BSYNC B1 ;  /* 0x0000000000017941 */ /* 0x000fea0003800000 */
.L_x_47:
        /* <DEDUP_REMOVED lines=12> */
.L_x_50:
[----:B------:R-:W-:Y:S05]  /*5180*/  BSYNC B1 ;  /* 0x0000000000017941 */ /* 0x000fea0003800000 */
.L_x_49:
[----:B-----5:R-:W-:Y:S01]  /*5190*/  LOP3.LUT R3, R3, 0xff, RZ, 0xc0, !PT ;  /* 0x000000ff03037812 */ /* 0x020fe200078ec0ff */
[----:B------:R-:W-:Y:S01]  /*51a0*/  BSSY B1, `(.L_x_51) ;  /* 0x000000b000017945 */ /* 0x000fe20003800000 */
[----:B------:R-:W-:Y:S02]  /*51b0*/  ISETP.LT.OR P3, PT, R0, 0x9, !P0 ;  /* 0x000000090000780c */ /* 0x000fe40004761670 */
[----:B------:R-:W-:-:S05]  /*51c0*/  F2FP.F16.E4M3.UNPACK_B R3, R3 ;  /* 0x00000003ff03723e */ /* 0x000fca00020006ff */
[----:B------:R-:W-:-:S05]  /*51d0*/  HADD2.F32 R3, -RZ, R3.H0_H0 ;  /* 0x20000003ff037230 */ /* 0x000fca0000004100 */
[----:B------:R-:W-:Y:S01]  /*51e0*/  FMUL R12, R3, R152 ;  /* 0x00000098030c7220 */ /* 0x000fe20000400000 */
[----:B------:R-:W-:-:S03]  /*51f0*/  PRMT R3, RZ, 0x7610, R3 ;  /* 0x00007610ff037816 */ /* 0x000fc60000000003 */
[----:B------:R-:W-:-:S05]  /*5200*/  FFMA R12, R27, R153, R12 ;  /* 0x000000991b0c7223 */ /* 0x000fca000000000c */
[----:B----4-:R-:W-:-:S05]  /*5210*/  F2FP.SATFINITE.E4M3.F32.PACK_AB_MERGE_C R13, RZ, R12, RZ ;  /* 0x0000000cff0d723e */ /* 0x010fca00048070ff */
[----:B------:R4:W-:Y:S01]  /*5220*/  @!P2 STG.E.U8 desc[UR52][R4.64+0x1], R13 ;  /* 0x0000010d0400a986 */ /* 0x0009e2000c101134 */
[----:B------:R-:W-:Y:S05]  /*5230*/  @P3 BRA `(.L_x_52) ;  /* 0x0000000000043947 */ /* 0x000fea0003800000 */
[----:B------:R0:W5:Y:S02]  /*5240*/  LDG.E.U8 R3, desc[UR52][R8.64+0x8] ;  /* 0x0000083408037981 */ /* 0x000164000c1e1100 */
.L_x_52:
[----:B------:R-:W-:Y:S05]  /*5250*/  BSYNC B1 ;  /* 0x0000000000017941 */ /* 0x000fea0003800000 */
.L_x_51:
[----:B-----5:R-:W-:Y:S01]  /*5260*/  LOP3.LUT R3, R3, 0xff, RZ, 0xc0, !PT ;  /* 0x000000ff03037812 */ /* 0x020fe200078ec0ff */
[----:B------:R-:W-:Y:S01]  /*5270*/  BSSY B1, `(.L_x_53) ;  /* 0x000000b000017945 */ /* 0x000fe20003800000 */
[----:B------:R-:W-:Y:S02]  /*5280*/  ISETP.LT.OR P2, PT, R0, 0xa, !P0 ;  /* 0x0000000a0000780c */ /* 0x000fe40004741670 */
[----:B------:R-:W-:-:S05]  /*5290*/  F2FP.F16.E4M3.UNPACK_B R3, R3 ;  /* 0x00000003ff03723e */ /* 0x000fca00020006ff */
[----:B------:R-:W-:-:S05]  /*52a0*/  HADD2.F32 R3, -RZ, R3.H0_H0 ;  /* 0x20000003ff037230 */ /* 0x000fca0000004100 */
[----:B------:R-:W-:-:S04]  /*52b0*/  FMUL R3, R3, R152 ;  /* 0x0000009803037220 */ /* 0x000fc80000400000 */
[----:B------:R-:W-:-:S05]  /*52c0*/  FFMA R3, R28, R153, R3 ;  /* 0x000000991c037223 */ /* 0x000fca0000000003 */
[----:B----4-:R-:W-:Y:S02]  /*52d0*/  F2FP.SATFINITE.E4M3.F32.PACK_AB_MERGE_C R13, RZ, R3, RZ ;  /* 0x00000003ff0d723e */ /* 0x010fe400048070ff */
[----:B------:R-:W-:-:S03]  /*52e0*/  PRMT R3, RZ, 0x7610, R3 ;  /* 0x00007610ff037816 */ /* 0x000fc60000000003 */
[----:B------:R4:W-:Y:S01]  /*52f0*/  @!P3 STG.E.U8 desc[UR52][R6.64+0x8], R13 ;  /* 0x0000080d0600b986 */ /* 0x0009e2000c101134 */
[----:B------:R-:W-:Y:S05]  /*5300*/  @P2 BRA `(.L_x_54) ;  /* 0x0000000000042947 */ /* 0x000fea0003800000 */
[----:B------:R0:W5:Y:S02]  /*5310*/  LDG.E.U8 R3, desc[UR52][R8.64+0x9] ;  /* 0x0000093408037981 */ /* 0x000164000c1e1100 */
.L_x_54:
[----:B------:R-:W-:Y:S05]  /*5320*/  BSYNC B1 ;  /* 0x0000000000017941 */ /* 0x000fea0003800000 */
.L_x_53:
        /* <DEDUP_REMOVED lines=12> */
.L_x_56:
[----:B------:R-:W-:Y:S05]  /*53f0*/  BSYNC B1 ;  /* 0x0000000000017941 */ /* 0x000fea0003800000 */
.L_x_55:
        /* <DEDUP_REMOVED lines=12> */
.L_x_58:
[----:B------:R-:W-:Y:S05]  /*54c0*/  BSYNC B1 ;  /* 0x0000000000017941 */ /* 0x000fea0003800000 */
.L_x_57:
        /* <DEDUP_REMOVED lines=12> */
.L_x_60:
[----:B------:R-:W-:Y:S05]  /*5590*/  BSYNC B1 ;  /* 0x0000000000017941 */ /* 0x000fea0003800000 */
.L_x_59:
        /* <DEDUP_REMOVED lines=12> */
.L_x_62:
[----:B------:R-:W-:Y:S05]  /*5660*/  BSYNC B1 ;  /* 0x0000000000017941 */ /* 0x000fea0003800000 */
.L_x_61:
        /* <DEDUP_REMOVED lines=12> */
.L_x_64:
[----:B------:R-:W-:Y:S05]  /*5730*/  BSYNC B1 ;  /* 0x0000000000017941 */ /* 0x000fea0003800000 */
.L_x_63:
        /* <DEDUP_REMOVED lines=12> */
.L_x_66:
[----:B------:R-:W-:Y:S05]  /*5800*/  BSYNC B1 ;  /* 0x0000000000017941 */ /* 0x000fea0003800000 */
.L_x_65:
        /* <DEDUP_REMOVED lines=12> */
.L_x_68:
[----:B------:R-:W-:Y:S05]  /*58d0*/  BSYNC B1 ;  /* 0x0000000000017941 */ /* 0x000fea0003800000 */
.L_x_67:
        /* <DEDUP_REMOVED lines=12> */
.L_x_70:
[----:B------:R-:W-:Y:S05]  /*59a0*/  BSYNC B1 ;  /* 0x0000000000017941 */ /* 0x000fea0003800000 */
.L_x_69:
        /* <DEDUP_REMOVED lines=12> */
.L_x_72:
[----:B------:R-:W-:Y:S05]  /*5a70*/  BSYNC B1 ;  /* 0x0000000000017941 */ /* 0x000fea0003800000 */
.L_x_71:
        /* <DEDUP_REMOVED lines=12> */
.L_x_74:
[----:B------:R-:W-:Y:S05]  /*5b40*/  BSYNC B1 ;  /* 0x0000000000017941 */ /* 0x000fea0003800000 */
.L_x_73:
        /* <DEDUP_REMOVED lines=12> */
.L_x_76:
[----:B------:R-:W-:Y:S05]  /*5c10*/  BSYNC B1 ;  /* 0x0000000000017941 */ /* 0x000fea0003800000 */
.L_x_75:
        /* <DEDUP_REMOVED lines=12> */
.L_x_78:
[----:B------:R-:W-:Y:S05]  /*5ce0*/  BSYNC B1 ;  /* 0x0000000000017941 */ /* 0x000fea0003800000 */
.L_x_77:
        /* <DEDUP_REMOVED lines=12> */
.L_x_80:
[----:B------:R-:W-:Y:S05]  /*5db0*/  BSYNC B1 ;  /* 0x0000000000017941 */ /* 0x000fea0003800000 */
.L_x_79:
        /* <DEDUP_REMOVED lines=12> */
.L_x_82:
[----:B------:R-:W-:Y:S05]  /*5e80*/  BSYNC B1 ;  /* 0x0000000000017941 */ /* 0x000fea0003800000 */
.L_x_81:
        /* <DEDUP_REMOVED lines=12> */
.L_x_84:
[----:B------:R-:W-:Y:S05]  /*5f50*/  BSYNC B1 ;  /* 0x0000000000017941 */ /* 0x000fea0003800000 */
.L_x_83:
        /* <DEDUP_REMOVED lines=12> */
.L_x_86:
[----:B------:R-:W-:Y:S05]  /*6020*/  BSYNC B1 ;  /* 0x0000000000017941 */ /* 0x000fea0003800000 */
.L_x_85:
        /* <DEDUP_REMOVED lines=12> */
.L_x_88:
[----:B------:R-:W-:Y:S05]  /*60f0*/  BSYNC B1 ;  /* 0x0000000000017941 */ /* 0x000fea0003800000 */
.L_x_87:
        /* <DEDUP_REMOVED lines=12> */
.L_x_90:
[----:B------:R-:W-:Y:S05]  /*61c0*/  BSYNC B1 ;  /* 0x0000000000017941 */ /* 0x000fea0003800000 */
.L_x_89:
        /* <DEDUP_REMOVED lines=12> */
.L_x_92:
[----:B------:R-:W-:Y:S05]  /*6290*/  BSYNC B1 ;  /* 0x0000000000017941 */ /* 0x000fea0003800000 */
.L_x_91:
        /* <DEDUP_REMOVED lines=12> */
.L_x_94:
[----:B------:R-:W-:Y:S05]  /*6360*/  BSYNC B1 ;  /* 0x0000000000017941 */ /* 0x000fea0003800000 */
.L_x_93:
        /* <DEDUP_REMOVED lines=12> */
.L_x_96:
[----:B------:R-:W-:Y:S05]  /*6430*/  BSYNC B1 ;  /* 0x0000000000017941 */ /* 0x000fea0003800000 */
.L_x_95:
        /* <DEDUP_REMOVED lines=12> */
.L_x_98:
[----:B------:R-:W-:Y:S05]  /*6500*/  BSYNC B1 ;  /* 0x0000000000017941 */ /* 0x000fea0003800000 */
.L_x_97:
        /* <DEDUP_REMOVED lines=12> */
.L_x_100:
[----:B------:R-:W-:Y:S05]  /*65d0*/  BSYNC B1 ;  /* 0x0000000000017941 */ /* 0x000fea0003800000 */
.L_x_99:
        /* <DEDUP_REMOVED lines=12> */
.L_x_102:
[----:B------:R-:W-:Y:S05]  /*66a0*/  BSYNC B1 ;  /* 0x0000000000017941 */ /* 0x000fea0003800000 */
.L_x_101:
        /* <DEDUP_REMOVED lines=12> */
.L_x_104:
[----:B------:R-:W-:Y:S05]  /*6770*/  BSYNC B1 ;  /* 0x0000000000017941 */ /* 0x000fea0003800000 */
.L_x_103:
        /* <DEDUP_REMOVED lines=12> */
.L_x_106:
[----:B------:R-:W-:Y:S05]  /*6840*/  BSYNC B1 ;  /* 0x0000000000017941 */ /* 0x000fea0003800000 */
.L_x_105:
        /* <DEDUP_REMOVED lines=12> */
.L_x_108:
[----:B------:R-:W-:Y:S05]  /*6910*/  BSYNC B1 ;  /* 0x0000000000017941 */ /* 0x000fea0003800000 */
.L_x_107:
        /* <DEDUP_REMOVED lines=12> */
.L_x_110:
[----:B------:R-:W-:Y:S05]  /*69e0*/  BSYNC B1 ;  /* 0x0000000000017941 */ /* 0x000fea0003800000 */
.L_x_109:
        /* <DEDUP_REMOVED lines=12> */
.L_x_112:
[----:B------:R-:W-:Y:S05]  /*6ab0*/  BSYNC B1 ;  /* 0x0000000000017941 */ /* 0x000fea0003800000 */
.L_x_111:
        /* <DEDUP_REMOVED lines=12> */
.L_x_114:
[----:B------:R-:W-:Y:S05]  /*6b80*/  BSYNC B1 ;  /* 0x0000000000017941 */ /* 0x000fea0003800000 */
.L_x_113:
        /* <DEDUP_REMOVED lines=12> */
.L_x_116:
[----:B------:R-:W-:Y:S05]  /*6c50*/  BSYNC B1 ;  /* 0x0000000000017941 */ /* 0x000fea0003800000 */
.L_x_115:
        /* <DEDUP_REMOVED lines=12> */
.L_x_118:
[----:B------:R-:W-:Y:S05]  /*6d20*/  BSYNC B1 ;  /* 0x0000000000017941 */ /* 0x000fea0003800000 */
.L_x_117:
        /* <DEDUP_REMOVED lines=12> */
.L_x_120:
[----:B------:R-:W-:Y:S05]  /*6df0*/  BSYNC B1 ;  /* 0x0000000000017941 */ /* 0x000fea0003800000 */
.L_x_119:
        /* <DEDUP_REMOVED lines=12> */
.L_x_122:
[----:B------:R-:W-:Y:S05]  /*6ec0*/  BSYNC B1 ;  /* 0x0000000000017941 */ /* 0x000fea0003800000 */
.L_x_121:
        /* <DEDUP_REMOVED lines=12> */
.L_x_124:
[----:B------:R-:W-:Y:S05]  /*6f90*/  BSYNC B1 ;  /* 0x0000000000017941 */ /* 0x000fea0003800000 */
.L_x_123:
        /* <DEDUP_REMOVED lines=12> */
.L_x_126:
[----:B------:R-:W-:Y:S05]  /*7060*/  BSYNC B1 ;  /* 0x0000000000017941 */ /* 0x000fea0003800000 */
.L_x_125:
        /* <DEDUP_REMOVED lines=12> */
.L_x_128:
[----:B------:R-:W-:Y:S05]  /*7130*/  BSYNC B1 ;  /* 0x0000000000017941 */ /* 0x000fea0003800000 */
.L_x_127:
        /* <DEDUP_REMOVED lines=12> */
.L_x_130:
[----:B------:R-:W-:Y:S05]  /*7200*/  BSYNC B1 ;  /* 0x0000000000017941 */ /* 0x000fea0003800000 */
.L_x_129:
        /* <DEDUP_REMOVED lines=12> */
.L_x_132:
[----:B------:R-:W-:Y:S05]  /*72d0*/  BSYNC B1 ;  /* 0x0000000000017941 */ /* 0x000fea0003800000 */
.L_x_131:
        /* <DEDUP_REMOVED lines=12> */
.L_x_134:
[----:B------:R-:W-:Y:S05]  /*73a0*/  BSYNC B1 ;  /* 0x0000000000017941 */ /* 0x000fea0003800000 */
.L_x_133:
        /* <DEDUP_REMOVED lines=12> */
.L_x_136:
[----:B------:R-:W-:Y:S05]  /*7470*/  BSYNC B1 ;  /* 0x0000000000017941 */ /* 0x000fea0003800000 */
.L_x_135:
        /* <DEDUP_REMOVED lines=12> */
.L_x_138:
[----:B------:R-:W-:Y:S05]  /*7540*/  BSYNC B1 ;  /* 0x0000000000017941 */ /* 0x000fea0003800000 */
.L_x_137:
        /* <DEDUP_REMOVED lines=12> */
.L_x_140:
[----:B------:R-:W-:Y:S05]  /*7610*/  BSYNC B1 ;  /* 0x0000000000017941 */ /* 0x000fea0003800000 */
.L_x_139:
        /* <DEDUP_REMOVED lines=12> */
.L_x_142:
[----:B------:R-:W-:Y:S05]  /*76e0*/  BSYNC B1 ;  /* 0x0000000000017941 */ /* 0x000fea0003800000 */
.L_x_141:
        /* <DEDUP_REMOVED lines=12> */
.L_x_144:
[----:B------:R-:W-:Y:S05]  /*77b0*/  BSYNC B1 ;  /* 0x0000000000017941 */ /* 0x000fea0003800000 */
.L_x_143:
        /* <DEDUP_REMOVED lines=12> */
.L_x_146:
[----:B------:R-:W-:Y:S05]  /*7880*/  BSYNC B1 ;  /* 0x0000000000017941 */ /* 0x000fea0003800000 */
.L_x_145:
        /* <DEDUP_REMOVED lines=12> */
.L_x_148:
[----:B------:R-:W-:Y:S05]  /*7950*/  BSYNC B1 ;  /* 0x0000000000017941 */ /* 0x000fea0003800000 */
.L_x_147:
        /* <DEDUP_REMOVED lines=12> */
.L_x_150:
[----:B------:R-:W-:Y:S05]  /*7a20*/  BSYNC B1 ;  /* 0x0000000000017941 */ /* 0x000fea0003800000 */
.L_x_149:
        /* <DEDUP_REMOVED lines=12> */
.L_x_152:
[----:B------:R-:W-:Y:S05]  /*7af0*/  BSYNC B1 ;  /* 0x0000000000017941 */ /* 0x000fea0003800000 */
.L_x_151:
        /* <DEDUP_REMOVED lines=12> */
.L_x_154:
[----:B------:R-:W-:Y:S05]  /*7bc0*/  BSYNC B1 ;  /* 0x0000000000017941 */ /* 0x000fea0003800000 */
.L_x_153:
        /* <DEDUP_REMOVED lines=12> */
.L_x_156:
[----:B------:R-:W-:Y:S05]  /*7c90*/  BSYNC B1 ;  /* 0x0000000000017941 */ /* 0x000fea0003800000 */
.L_x_155:
        /* <DEDUP_REMOVED lines=12> */
.L_x_158:
[----:B------:R-:W-:Y:S05]  /*7d60*/  BSYNC B1 ;  /* 0x0000000000017941 */ /* 0x000fea0003800000 */
.L_x_157:
        /* <DEDUP_REMOVED lines=12> */
.L_x_160:
[----:B------:R-:W-:Y:S05]  /*7e30*/  BSYNC B1 ;  /* 0x0000000000017941 */ /* 0x000fea0003800000 */
.L_x_159:
        /* <DEDUP_REMOVED lines=12> */
.L_x_162:
[----:B------:R-:W-:Y:S05]  /*7f00*/  BSYNC B1 ;  /* 0x0000000000017941 */ /* 0x000fea0003800000 */
.L_x_161:
        /* <DEDUP_REMOVED lines=12> */
.L_x_164:
[----:B------:R-:W-:Y:S05]  /*7fd0*/  BSYNC B1 ;  /* 0x0000000000017941 */ /* 0x000fea0003800000 */
.L_x_163:
        /* <DEDUP_REMOVED lines=12> */
.L_x_166:
[----:B------:R-:W-:Y:S05]  /*80a0*/  BSYNC B1 ;  /* 0x0000000000017941 */ /* 0x000fea0003800000 */
.L_x_165:
        /* <DEDUP_REMOVED lines=12> */
.L_x_168:
[----:B------:R-:W-:Y:S05]  /*8170*/  BSYNC B1 ;  /* 0x0000000000017941 */ /* 0x000fea0003800000 */
.L_x_167:
        /* <DEDUP_REMOVED lines=12> */
.L_x_170:
[----:B------:R-:W-:Y:S05]  /*8240*/  BSYNC B1 ;  /* 0x0000000000017941 */ /* 0x000fea0003800000 */
.L_x_169:
        /* <DEDUP_REMOVED lines=12> */
.L_x_172:
[----:B------:R-:W-:Y:S05]  /*8310*/  BSYNC B1 ;  /* 0x0000000000017941 */ /* 0x000fea0003800000 */
.L_x_171:
        /* <DEDUP_REMOVED lines=12> */
.L_x_174:
[----:B------:R-:W-:Y:S05]  /*83e0*/  BSYNC B1 ;  /* 0x0000000000017941 */ /* 0x000fea0003800000 */
.L_x_173:
        /* <DEDUP_REMOVED lines=12> */
.L_x_176:
[----:B------:R-:W-:Y:S05]  /*84b0*/  BSYNC B1 ;  /* 0x0000000000017941 */ /* 0x000fea0003800000 */
.L_x_175:
        /* <DEDUP_REMOVED lines=12> */
.L_x_178:
[----:B------:R-:W-:Y:S05]  /*8580*/  BSYNC B1 ;  /* 0x0000000000017941 */ /* 0x000fea0003800000 */
.L_x_177:
        /* <DEDUP_REMOVED lines=12> */
.L_x_180:
[----:B------:R-:W-:Y:S05]  /*8650*/  BSYNC B1 ;  /* 0x0000000000017941 */ /* 0x000fea0003800000 */
.L_x_179:
        /* <DEDUP_REMOVED lines=12> */
.L_x_182:
[----:B------:R-:W-:Y:S05]  /*8720*/  BSYNC B1 ;  /* 0x0000000000017941 */ /* 0x000fea0003800000 */
.L_x_181:
        /* <DEDUP_REMOVED lines=12> */
.L_x_184:
[----:B------:R-:W-:Y:S05]  /*87f0*/  BSYNC B1 ;  /* 0x0000000000017941 */ /* 0x000fea0003800000 */
.L_x_183:
        /* <DEDUP_REMOVED lines=12> */
.L_x_186:
[----:B------:R-:W-:Y:S05]  /*88c0*/  BSYNC B1 ;  /* 0x0000000000017941 */ /* 0x000fea0003800000 */
.L_x_185:
        /* <DEDUP_REMOVED lines=12> */
.L_x_188:
[----:B------:R-:W-:Y:S05]  /*8990*/  BSYNC B1 ;  /* 0x0000000000017941 */ /* 0x000fea0003800000 */
.L_x_187:
        /* <DEDUP_REMOVED lines=12> */
.L_x_190:
[----:B------:R-:W-:Y:S05]  /*8a60*/  BSYNC B1 ;  /* 0x0000000000017941 */ /* 0x000fea0003800000 */
.L_x_189:
        /* <DEDUP_REMOVED lines=12> */
.L_x_192:
[----:B------:R-:W-:Y:S05]  /*8b30*/  BSYNC B1 ;  /* 0x0000000000017941 */ /* 0x000fea0003800000 */
.L_x_191:
        /* <DEDUP_REMOVED lines=12> */
.L_x_194:
[----:B------:R-:W-:Y:S05]  /*8c00*/  BSYNC B1 ;  /* 0x0000000000017941 */ /* 0x000fea0003800000 */
.L_x_193:
        /* <DEDUP_REMOVED lines=12> */
.L_x_196:
[----:B------:R-:W-:Y:S05]  /*8cd0*/  BSYNC B1 ;  /* 0x0000000000017941 */ /* 0x000fea0003800000 */
.L_x_195:
        /* <DEDUP_REMOVED lines=12> */
.L_x_198:
[----:B------:R-:W-:Y:S05]  /*8da0*/  BSYNC B1 ;  /* 0x0000000000017941 */ /* 0x000fea0003800000 */
.L_x_197:
        /* <DEDUP_REMOVED lines=12> */
.L_x_200:
[----:B------:R-:W-:Y:S05]  /*8e70*/  BSYNC B1 ;  /* 0x0000000000017941 */ /* 0x000fea0003800000 */
.L_x_199:
        /* <DEDUP_REMOVED lines=12> */
.L_x_202:
[----:B------:R-:W-:Y:S05]  /*8f40*/  BSYNC B1 ;  /* 0x0000000000017941 */ /* 0x000fea0003800000 */
.L_x_201:
        /* <DEDUP_REMOVED lines=12> */
.L_x_204:
[----:B------:R-:W-:Y:S05]  /*9010*/  BSYNC B1 ;  /* 0x0000000000017941 */ /* 0x000fea0003800000 */
.L_x_203:
        /* <DEDUP_REMOVED lines=12> */
.L_x_206:
[----:B------:R-:W-:Y:S05]  /*90e0*/  BSYNC B1 ;  /* 0x0000000000017941 */ /* 0x000fea0003800000 */
.L_x_205:
        /* <DEDUP_REMOVED lines=12> */
.L_x_208:
[----:B------:R-:W-:Y:S05]  /*91b0*/  BSYNC B1 ;  /* 0x0000000000017941 */ /* 0x000fea0003800000 */
.L_x_207:
        /* <DEDUP_REMOVED lines=12> */
.L_x_210:
[----:B------:R-:W-:Y:S05]  /*9280*/  BSYNC B1 ;  /* 0x0000000000017941 */ /* 0x000fea0003800000 */
.L_x_209:
        /* <DEDUP_REMOVED lines=12> */
.L_x_212:
[----:B------:R-:W-:Y:S05]  /*9350*/  BSYNC B1 ;  /* 0x0000000000017941 */ /* 0x000fea0003800000 */
.L_x_211:
        /* <DEDUP_REMOVED lines=12> */
.L_x_214:
[----:B------:R-:W-:Y:S05]  /*9420*/  BSYNC B1 ;  /* 0x0000000000017941 */ /* 0x000fea0003800000 */
.L_x_213:
        /* <DEDUP_REMOVED lines=12> */
.L_x_216:
[----:B------:R-:W-:Y:S05]  /*94f0*/  BSYNC B1 ;  /* 0x0000000000017941 */ /* 0x000fea0003800000 */
.L_x_215:
        /* <DEDUP_REMOVED lines=12> */
.L_x_218:
[----:B------:R-:W-:Y:S05]  /*95c0*/  BSYNC B1 ;  /* 0x0000000000017941 */ /* 0x000fea0003800000 */
.L_x_217:
        /* <DEDUP_REMOVED lines=12> */
.L_x_220:
[----:B------:R-:W-:Y:S05]  /*9690*/  BSYNC B1 ;  /* 0x0000000000017941 */ /* 0x000fea0003800000 */
.L_x_219:
        /* <DEDUP_REMOVED lines=12> */
.L_x_222:
[----:B------:R-:W-:Y:S05]  /*9760*/  BSYNC B1 ;  /* 0x0000000000017941 */ /* 0x000fea0003800000 */
.L_x_221:
        /* <DEDUP_REMOVED lines=12> */
.L_x_224:
[----:B------:R-:W-:Y:S05]  /*9830*/  BSYNC B1 ;  /* 0x0000000000017941 */ /* 0x000fea0003800000 */
.L_x_223:
        /* <DEDUP_REMOVED lines=12> */
.L_x_226:
[----:B------:R-:W-:Y:S05]  /*9900*/  BSYNC B1 ;  /* 0x0000000000017941 */ /* 0x000fea0003800000 */
.L_x_225:
        /* <DEDUP_REMOVED lines=12> */
.L_x_228:
[----:B------:R-:W-:Y:S05]  /*99d0*/  BSYNC B1 ;  /* 0x0000000000017941 */ /* 0x000fea0003800000 */
.L_x_227:
        /* <DEDUP_REMOVED lines=12> */
.L_x_230:
[----:B------:R-:W-:Y:S05]  /*9aa0*/  BSYNC B1 ;  /* 0x0000000000017941 */ /* 0x000fea0003800000 */
.L_x_229:
        /* <DEDUP_REMOVED lines=12> */
.L_x_232:
[----:B------:R-:W-:Y:S05]  /*9b70*/  BSYNC B1 ;  /* 0x0000000000017941 */ /* 0x000fea0003800000 */
.L_x_231:
        /* <DEDUP_REMOVED lines=12> */
.L_x_234:
[----:B------:R-:W-:Y:S05]  /*9c40*/  BSYNC B1 ;  /* 0x0000000000017941 */ /* 0x000fea0003800000 */
.L_x_233:
        /* <DEDUP_REMOVED lines=12> */
.L_x_236:
[----:B------:R-:W-:Y:S05]  /*9d10*/  BSYNC B1 ;  /* 0x0000000000017941 */ /* 0x000fea0003800000 */
.L_x_235:
        /* <DEDUP_REMOVED lines=12> */
.L_x_238:
[----:B------:R-:W-:Y:S05]  /*9de0*/  BSYNC B1 ;  /* 0x0000000000017941 */ /* 0x000fea0003800000 */
.L_x_237:
        /* <DEDUP_REMOVED lines=12> */
.L_x_240:
[----:B------:R-:W-:Y:S05]  /*9eb0*/  BSYNC B1 ;  /* 0x0000000000017941 */ /* 0x000fea0003800000 */
.L_x_239:
        /* <DEDUP_REMOVED lines=12> */
.L_x_242:
[----:B------:R-:W-:Y:S05]  /*9f80*/  BSYNC B1 ;  /* 0x0000000000017941 */ /* 0x000fea0003800000 */
.L_x_241:
        /* <DEDUP_REMOVED lines=12> */
.L_x_244:
[----:B------:R-:W-:Y:S05]  /*a050*/  BSYNC B1 ;  /* 0x0000000000017941 */ /* 0x000fea0003800000 */
.L_x_243:
        /* <DEDUP_REMOVED lines=12> */
.L_x_246:
[----:B------:R-:W-:Y:S05]  /*a120*/  BSYNC B1 ;  /* 0x0000000000017941 */ /* 0x000fea0003800000 */
.L_x_245:
        /* <DEDUP_REMOVED lines=12> */
.L_x_248:
[----:B------:R-:W-:Y:S05]  /*a1f0*/  BSYNC B1 ;  /* 0x0000000000017941 */ /* 0x000fea0003800000 */
.L_x_247:
        /* <DEDUP_REMOVED lines=12> */
.L_x_250:
[----:B------:R-:W-:Y:S05]  /*a2c0*/  BSYNC B1 ;  /* 0x0000000000017941 */ /* 0x000fea0003800000 */
.L_x_249:
        /* <DEDUP_REMOVED lines=12> */
.L_x_252:
[----:B------:R-:W-:Y:S05]  /*a390*/  BSYNC B1 ;  /* 0x0000000000017941 */ /* 0x000fea0003800000 */
.L_x_251:
        /* <DEDUP_REMOVED lines=12> */
.L_x_254:
[----:B------:R-:W-:Y:S05]  /*a460*/  BSYNC B1 ;  /* 0x0000000000017941 */ /* 0x000fea0003800000 */
.L_x_253:
        /* <DEDUP_REMOVED lines=12> */
.L_x_256:
[----:B------:R-:W-:Y:S05]  /*a530*/  BSYNC B1 ;  /* 0x0000000000017941 */ /* 0x000fea0003800000 */
.L_x_255:
        /* <DEDUP_REMOVED lines=12> */
.L_x_258:
[----:B------:R-:W-:Y:S05]  /*a600*/  BSYNC B1 ;  /* 0x0000000000017941 */ /* 0x000fea0003800000 */
.L_x_257:
        /* <DEDUP_REMOVED lines=12> */
.L_x_260:
[----:B------:R-:W-:Y:S05]  /*a6d0*/  BSYNC B1 ;  /* 0x0000000000017941 */ /* 0x000fea0003800000 */
.L_x_259:
        /* <DEDUP_REMOVED lines=12> */
.L_x_262:
[----:B------:R-:W-:Y:S05]  /*a7a0*/  BSYNC B1 ;  /* 0x0000000000017941 */ /* 0x000fea0003800000 */
.L_x_261:
        /* <DEDUP_REMOVED lines=12> */
.L_x_264:
[----:B------:R-:W-:Y:S05]  /*a870*/  BSYNC B1 ;  /* 0x0000000000017941 */ /* 0x000fea0003800000 */
.L_x_263:
        /* <DEDUP_REMOVED lines=12> */
.L_x_266:
[----:B------:R-:W-:Y:S05]  /*a940*/  BSYNC B1 ;  /* 0x0000000000017941 */ /* 0x000fea0003800000 */
.L_x_265:
        /* <DEDUP_REMOVED lines=12> */
.L_x_268:
[----:B------:R-:W-:Y:S05]  /*aa10*/  BSYNC B1 ;  /* 0x0000000000017941 */ /* 0x000fea0003800000 */
.L_x_267:
        /* <DEDUP_REMOVED lines=12> */
.L_x_270:
[----:B------:R-:W-:Y:S05]  /*aae0*/  BSYNC B1 ;  /* 0x0000000000017941 */ /* 0x000fea0003800000 */
.L_x_269:
        /* <DEDUP_REMOVED lines=12> */
.L_x_272:
[----:B------:R-:W-:Y:S05]  /*abb0*/  BSYNC B1 ;  /* 0x0000000000017941 */ /* 0x000fea0003800000 */
.L_x_271:
        /* <DEDUP_REMOVED lines=12> */
.L_x_274:
[----:B------:R-:W-:Y:S05]  /*ac80*/  BSYNC B1 ;  /* 0x0000000000017941 */ /* 0x000fea0003800000 */
.L_x_273:
        /* <DEDUP_REMOVED lines=12> */
.L_x_276:
[----:B------:R-:W-:Y:S05]  /*ad50*/  BSYNC B1 ;  /* 0x0000000000017941 */ /* 0x000fea0003800000 */
.L_x_275:
        /* <DEDUP_REMOVED lines=12> */
.L_x_278:
[----:B------:R-:W-:Y:S05]  /*ae20*/  BSYNC B1 ;  /* 0x0000000000017941 */ /* 0x000fea0003800000 */
.L_x_277:
        /* <DEDUP_REMOVED lines=12> */
.L_x_280:
[----:B------:R-:W-:Y:S05]  /*aef0*/  BSYNC B1 ;  /* 0x0000000000017941 */ /* 0x000fea0003800000 */
.L_x_279:
        /* <DEDUP_REMOVED lines=12> */
.L_x_282:
[----:B------:R-:W-:Y:S05]  /*afc0*/  BSYNC B1 ;  /* 0x0000000000017941 */ /* 0x000fea0003800000 */
.L_x_281:
        /* <DEDUP_REMOVED lines=12> */
.L_x_284:
[----:B------:R-:W-:Y:S05]  /*b090*/  BSYNC B1 ;  /* 0x0000000000017941 */ /* 0x000fea0003800000 */
.L_x_283:
        /* <DEDUP_REMOVED lines=12> */
.L_x_286:
[----:B------:R-:W-:Y:S05]  /*b160*/  BSYNC B1 ;  /* 0x0000000000017941 */ /* 0x000fea0003800000 */
.L_x_285:
        /* <DEDUP_REMOVED lines=12> */
.L_x_288:
[----:B------:R-:W-:Y:S05]  /*b230*/  BSYNC B1 ;  /* 0x0000000000017941 */ /* 0x000fea0003800000 */
.L_x_287:
        /* <DEDUP_REMOVED lines=12> */
.L_x_290:
[----:B------:R-:W-:Y:S05]  /*b300*/  BSYNC B1 ;  /* 0x0000000000017941 */ /* 0x000fea0003800000 */
.L_x_289:
        /* <DEDUP_REMOVED lines=12> */
.L_x_292:
[----:B------:R-:W-:Y:S05]  /*b3d0*/  BSYNC B1 ;  /* 0x0000000000017941 */ /* 0x000fea0003800000 */
.L_x_291:
        /* <DEDUP_REMOVED lines=12> */
.L_x_294:
[----:B------:R-:W-:Y:S05]  /*b4a0*/  BSYNC B1 ;  /* 0x0000000000017941 */ /* 0x000fea0003800000 */
.L_x_293:
[----:B-----5:R-:W-:Y:S01]  /*b4b0*/  LOP3.LUT R3, R3, 0xff, RZ, 0xc0, !PT ;  /* 0x000000ff03037812 */ /* 0x020fe200078ec0ff */
[----:B------:R-:W-:Y:S01]  /*b4c0*/  BSSY B1, `(.L_x_295) ;  /* 0x000000b000017945 */ /* 0x000fe20003800000 */
[----:B------:R-:W-:Y:S02]  /*b4d0*/  ISETP.LT.OR P2, PT, R0, 0xf9, !P1 ;  /* 0x000000f90000780c */ /* 0x000fe40004f41670 */
[----:B------:R-:W-:-:S05]  /*b4e0*/  F2FP.F16.E4M3.UNPACK_B R3, R3 ;  /* 0x00000003ff03723e */ /* 0x000fca00020006ff */
[----:B------:R-:W-:-:S05]  /*b4f0*/  HADD2.F32 R3, -RZ, R3.H0_H0 ;  /* 0x20000003ff037230 */ /* 0x000fca0000004100 */
[----:B0-2---:R-:W-:Y:S01]  /*b500*/  FMUL R8, R3, R152 ;  /* 0x0000009803087220 */ /* 0x005fe20000400000 */
[----:B------:R-:W-:-:S03]  /*b510*/  PRMT R3, RZ, 0x7610, R3 ;  /* 0x00007610ff037816 */ /* 0x000fc60000000003 */
[----:B------:R-:W-:-:S05]  /*b520*/  FFMA R8, R149, R153, R8 ;  /* 0x0000009995087223 */ /* 0x000fca0000000008 */
[----:B------:R-:W-:-:S05]  /*b530*/  F2FP.SATFINITE.E4M3.F32.PACK_AB_MERGE_C R9, RZ, R8, RZ ;  /* 0x00000008ff09723e */ /* 0x000fca00048070ff */
[----:B------:R0:W-:Y:S01]  /*b540*/  @!P0 STG.E.U8 desc[UR52][R6.64+0xf9], R9 ;  /* 0x0000f90906008986 */ /* 0x0001e2000c101134 */
[----:B------:R-:W-:Y:S05]  /*b550*/  @P2 BRA `(.L_x_296) ;  /* 0x0000000000042947 */ /* 0x000fea0003800000 */
[----:B------:R2:W5:Y:S02]  /*b560*/  LDG.E.U8 R3, desc[UR52][R10.64+0xf8] ;  /* 0x0000f8340a037981 */ /* 0x000564000c1e1100 */
.L_x_296:
[----:B------:R-:W-:Y:S05]  /*b570*/  BSYNC B1 ;  /* 0x0000000000017941 */ /* 0x000fea0003800000 */
.L_x_295:
[----:B-----5:R-:W-:Y:S01]  /*b580*/  LOP3.LUT R3, R3, 0xff, RZ, 0xc0, !PT ;  /* 0x000000ff03037812 */ /* 0x020fe200078ec0ff */
[----:B------:R-:W-:Y:S01]  /*b590*/  BSSY B1, `(.L_x_297) ;  /* 0x000000b000017945 */ /* 0x000fe20003800000 */
[----:B------:R-:W-:Y:S02]  /*b5a0*/  ISETP.LT.OR P1, PT, R0, 0xfa, !P1 ;  /* 0x000000fa0000780c */ /* 0x000fe40004f21670 */
[----:B------:R-:W-:Y:S02]  /*b5b0*/  F2FP.F16.E4M3.UNPACK_B R3, R3 ;  /* 0x00000003ff03723e */ /* 0x000fe400020006ff */
[----:B------:R-:W-:-:S03]  /*b5c0*/  PRMT R0, RZ, 0x7610, R0 ;  /* 0x00007610ff007816 */ /* 0x000fc60000000000 */
[----:B------:R-:W-:-:S05]  /*b5d0*/  HADD2.F32 R3, -RZ, R3.H0_H0 ;  /* 0x20000003ff037230 */ /* 0x000fca0000004100 */
[----:B------:R-:W-:-:S04]  /*b5e0*/  FMUL R3, R3, R152 ;  /* 0x0000009803037220 */ /* 0x000fc80000400000 */
[----:B------:R-:W-:-:S05]  /*b5f0*/  FFMA R3, R150, R153, R3 ;  /* 0x0000009996037223 */ /* 0x000fca0000000003 */
[----:B------:R-:W-:-:S05]  /*b600*/  F2FP.SATFINITE.E4M3.F32.PACK_AB_MERGE_C R3, RZ, R3, RZ ;  /* 0x00000003ff03723e */ /* 0x000fca00048070ff */
[----:B------:R0:W-:Y:S01]  /*b610*/  @!P2 STG.E.U8 desc[UR52][R4.64+0xf8], R3 ;  /* 0x0000f8030400a986 */ /* 0x0001e2000c101134 */
[----:B------:R-:W-:Y:S05]  /*b620*/  @P1 BRA `(.L_x_298) ;  /* 0x0000000000041947 */ /* 0x000fea0003800000 */
[----:B------:R0:W5:Y:S02]  /*b630*/  LDG.E.U8 R0, desc[UR52][R10.64+0xf9] ;  /* 0x0000f9340a007981 */ /* 0x000164000c1e1100 */
.L_x_298:
[----:B------:R-:W-:Y:S05]  /*b640*/  BSYNC B1 ;  /* 0x0000000000017941 */ /* 0x000fea0003800000 */
.L_x_297:
[----:B------:R-:W-:Y:S05]  /*b650*/  @P1 BRA `(.L_x_299) ;  /* 0x0000002000281947 */ /* 0x000fea0003800000 */
[----:B-----5:R-:W-:-:S04]  /*b660*/  LOP3.LUT R0, R0, 0xff, RZ, 0xc0, !PT ;  /* 0x000000ff00007812 */ /* 0x020fc800078ec0ff */
[----:B------:R-:W-:-:S05]  /*b670*/  F2FP.F16.E4M3.UNPACK_B R0, R0 ;  /* 0x00000000ff00723e */ /* 0x000fca00020006ff */
[----:B0-----:R-:W-:-:S05]  /*b680*/  HADD2.F32 R3, -RZ, R0.H0_H0 ;  /* 0x20000000ff037230 */ /* 0x001fca0000004100 */
[----:B------:R-:W-:-:S04]  /*b690*/  FMUL R0, R3, R152 ;  /* 0x0000009803007220 */ /* 0x000fc80000400000 */
[----:B------:R-:W-:-:S05]  /*b6a0*/  FFMA R0, R151, R153, R0 ;  /* 0x0000009997007223 */ /* 0x000fca0000000000 */
[----:B------:R-:W-:-:S05]  /*b6b0*/  F2FP.SATFINITE.E4M3.F32.PACK_AB_MERGE_C R3, RZ, R0, RZ ;  /* 0x00000000ff03723e */ /* 0x000fca00048070ff */
[----:B------:R0:W-:Y:S01]  /*b6c0*/  STG.E.U8 desc[UR52][R4.64+0xf9], R3 ;  /* 0x0000f90304007986 */ /* 0x0001e2000c101134 */
[----:B------:R-:W-:Y:S05]  /*b6d0*/  BRA `(.L_x_299) ;  /* 0x0000002000087947 */ /* 0x000fea0003800000 */
.L_x_42:
[----:B------:R-:W-:Y:S01]  /*b6e0*/  ISETP.GE.AND P1, PT, R22, 0x1, PT ;  /* 0x000000011600780c */ /* 0x000fe20003f26270 */
[-C--:B------:R-:W-:Y:S01]  /*b6f0*/  FMUL R24, R24, R153.reuse ;  /* 0x0000009918187220 */ /* 0x080fe20000400000 */
[-C--:B------:R-:W-:Y:S01]  /*b700*/  FMUL R25, R25, R153.reuse ;  /* 0x0000009919197220 */ /* 0x080fe20000400000 */
[----:B------:R-:W-:Y:S01]  /*b710*/  ISETP.GE.AND P0, PT, R22, 0x9, PT ;  /* 0x000000091600780c */ /* 0x000fe20003f06270 */
[-C--:B------:R-:W-:Y:S01]  /*b720*/  FMUL R26, R26, R153.reuse ;  /* 0x000000991a1a7220 */ /* 0x080fe20000400000 */
[C---:B------:R-:W-:Y:S01]  /*b730*/  ISETP.LT.OR P2, PT, R0.reuse, 0x1, !P1 ;  /* 0x000000010000780c */ /* 0x040fe20004f41670 */
[-C--:B------:R-:W-:Y:S01]  /*b740*/  FMUL R27, R27, R153.reuse ;  /* 0x000000991b1b7220 */ /* 0x080fe20000400000 */
[----:B------:R-:W-:Y:S01]  /*b750*/  ISETP.LT.OR P3, PT, R0, 0x2, !P1 ;  /* 0x000000020000780c */ /* 0x000fe20004f61670 */
[-C--:B------:R-:W-:Y:S01]  /*b760*/  FMUL R28, R28, R153.reuse ;  /* 0x000000991c1c7220 */ /* 0x080fe20000400000 */
[----:B------:R-:W-:Y:S01]  /*b770*/  F2FP.SATFINITE.E4M3.F32.PACK_AB_MERGE_C R3, RZ, R24, RZ ;  /* 0x00000018ff03723e */ /* 0x000fe200048070ff */
[----:B------:R-:W-:Y:S01]  /*b780*/  FMUL R29, R29, R153 ;  /* 0x000000991d1d7220 */ /* 0x000fe20000400000 */
[----:B------:R-:W-:Y:S01]  /*b790*/  F2FP.SATFINITE.E4M3.F32.PACK_AB_MERGE_C R25, RZ, R25, RZ ;  /* 0x00000019ff19723e */ /* 0x000fe200048070ff */
[-C--:B------:R-:W-:Y:S01]  /*b7a0*/  FMUL R30, R30, R153.reuse ;  /* 0x000000991e1e7220 */ /* 0x080fe20000400000 */
[C---:B------:R-:W-:Y:S01]  /*b7b0*/  ISETP.LT.OR P4, PT, R0.reuse, 0x9, !P1 ;  /* 0x000000090000780c */ /* 0x040fe20004f81670 */
[-C--:B------:R-:W-:Y:S01]  /*b7c0*/  FMUL R31, R31, R153.reuse ;  /* 0x000000991f1f7220 */ /* 0x080fe20000400000 */
[----:B------:R-:W-:Y:S01]  /*b7d0*/  ISETP.LT.OR P5, PT, R0, 0xa, !P1 ;  /* 0x0000000a0000780c */ /* 0x000fe20004fa1670 */
[-C--:B------:R-:W-:Y:S01]  /*b7e0*/  FMUL R32, R32, R153.reuse ;  /* 0x0000009920207220 */ /* 0x080fe20000400000 */
[----:B------:R-:W-:Y:S01]  /*b7f0*/  F2FP.SATFINITE.E4M3.F32.PACK_AB_MERGE_C R9, RZ, R26, RZ ;  /* 0x0000001aff09723e */ /* 0x000fe200048070ff */
[----:B------:R0:W-:Y:S01]  /*b800*/  @!P2 STG.E.U8 desc[UR52][R6.64], R3 ;  /* 0x000000030600a986 */ /* 0x0001e2000c101134 */
[C---:B------:R-:W-:Y:S01]  /*b810*/  ISETP.LT.OR P2, PT, R0.reuse, 0x1, !P0 ;  /* 0x000000010000780c */ /* 0x040fe20004741670 */
[----:B------:R-:W-:Y:S01]  /*b820*/  FMUL R33, R33, R153 ;  /* 0x0000009921217220 */ /* 0x000fe20000400000 */
[----:B------:R-:W-:Y:S01]  /*b830*/  F2FP.SATFINITE.E4M3.F32.PACK_AB_MERGE_C R27, RZ, R27, RZ ;  /* 0x0000001bff1b723e */ /* 0x000fe200048070ff */
[----:B------:R-:W-:Y:S01]  /*b840*/  @!P3 STG.E.U8 desc[UR52][R6.64+0x1], R25 ;  /* 0x000001190600b986 */ /* 0x000fe2000c101134 */
[----:B------:R-:W-:Y:S01]  /*b850*/  ISETP.LT.OR P3, PT, R0, 0x2, !P0 ;  /* 0x000000020000780c */ /* 0x000fe20004761670 */
[----:B------:R-:W-:Y:S01]  /*b860*/  FMUL R34, R34, R153 ;  /* 0x0000009922227220 */ /* 0x000fe20000400000 */
[----:B------:R-:W-:Y:S01]  /*b870*/  F2FP.SATFINITE.E4M3.F32.PACK_AB_MERGE_C R29, RZ, R29, RZ ;  /* 0x0000001dff1d723e */ /* 0x000fe200048070ff */
[----:B------:R-:W-:Y:S01]  /*b880*/  FMUL R35, R35, R153 ;  /* 0x0000009923237220 */ /* 0x000fe20000400000 */
[----:B------:R-:W-:Y:S01]  /*b890*/  F2FP.SATFINITE.E4M3.F32.PACK_AB_MERGE_C R31, RZ, R31, RZ ;  /* 0x0000001fff1f723e */ /* 0x000fe200048070ff */
[----:B------:R-:W-:Y:S01]  /*b8a0*/  FMUL R36, R36, R153 ;  /* 0x0000009924247220 */ /* 0x000fe20000400000 */
[----:B------:R-:W-:Y:S01]  /*b8b0*/  F2FP.SATFINITE.E4M3.F32.PACK_AB_MERGE_C R33, RZ, R33, RZ ;  /* 0x00000021ff21723e */ /* 0x000fe200048070ff */
[-C--:B------:R-:W-:Y:S01]  /*b8c0*/  FMUL R37, R37, R153.reuse ;  /* 0x0000009925257220 */ /* 0x080fe20000400000 */
[----:B0-----:R-:W-:Y:S01]  /*b8d0*/  F2FP.SATFINITE.E4M3.F32.PACK_AB_MERGE_C R3, RZ, R28, RZ ;  /* 0x0000001cff03723e */ /* 0x001fe200048070ff */
[----:B------:R0:W-:Y:S01]  /*b8e0*/  @!P2 STG.E.U8 desc[UR52][R4.64], R9 ;  /* 0x000000090400a986 */ /* 0x0001e2000c101134 */
[----:B------:R-:W-:Y:S01]  /*b8f0*/  ISETP.LT.OR P2, PT, R0, 0x9, !P0 ;  /* 0x000000090000780c */ /* 0x000fe20004741670 */
[----:B------:R-:W-:Y:S01]  /*b900*/  FMUL R38, R38, R153 ;  /* 0x0000009926267220 */ /* 0x000fe20000400000 */
[----:B------:R-:W-:Y:S01]  /*b910*/  F2FP.SATFINITE.E4M3.F32.PACK_AB_MERGE_C R35, RZ, R35, RZ ;  /* 0x00000023ff23723e */ /* 0x000fe200048070ff */
[----:B------:R-:W-:Y:S01]  /*b920*/  @!P3 STG.E.U8 desc[UR52][R4.64+0x1], R27 ;  /* 0x0000011b0400b986 */ /* 0x000fe2000c101134 */
[C---:B------:R-:W-:Y:S01]  /*b930*/  ISETP.LT.OR P3, PT, R0.reuse, 0xa, !P0 ;  /* 0x0000000a0000780c */ /* 0x040fe20004761670 */
[----:B------:R-:W-:Y:S01]  /*b940*/  FMUL R39, R39, R153 ;  /* 0x0000009927277220 */ /* 0x000fe20000400000 */
[----:B------:R-:W-:Y:S01]  /*b950*/  F2FP.SATFINITE.E4M3.F32.PACK_AB_MERGE_C R37, RZ, R37, RZ ;  /* 0x00000025ff25723e */ /* 0x000fe200048070ff */
[----:B------:R1:W-:Y:S01]  /*b960*/  @!P4 STG.E.U8 desc[UR52][R6.64+0x8], R3 ;  /* 0x000008030600c986 */ /* 0x0003e2000c101134 */
[----:B------:R-:W-:Y:S01]  /*b970*/  ISETP.LT.OR P4, PT, R0, 0x11, !P1 ;  /* 0x000000110000780c */ /* 0x000fe20004f81670 */
[-C--:B------:R-:W-:Y:S01]  /*b980*/  FMUL R40, R40, R153.reuse ;  /* 0x0000009928287220 */ /* 0x080fe20000400000 */
[-C--:B------:R-:W-:Y:S01]  /*b990*/  FMUL R41, R41, R153.reuse ;  /* 0x0000009929297220 */ /* 0x080fe20000400000 */
[----:B------:R-:W-:Y:S01]  /*b9a0*/  @!P5 STG.E.U8 desc[UR52][R6.64+0x9], R29 ;  /* 0x0000091d0600d986 */ /* 0x000fe2000c101134 */
[----:B------:R-:W-:Y:S01]  /*b9b0*/  ISETP.LT.OR P5, PT, R0, 0x12, !P1 ;  /* 0x000000120000780c */ /* 0x000fe20004fa1670 */
[-C--:B------:R-:W-:Y:S01]  /*b9c0*/  FMUL R42, R42, R153.reuse ;  /* 0x000000992a2a7220 */ /* 0x080fe20000400000 */
[----:B0-----:R-:W-:Y:S01]  /*b9d0*/  F2FP.SATFINITE.E4M3.F32.PACK_AB_MERGE_C R9, RZ, R30, RZ ;  /* 0x0000001eff09723e */ /* 0x001fe200048070ff */
[----:B------:R-:W-:Y:S01]  /*b9e0*/  FMUL R43, R43, R153 ;  /* 0x000000992b2b7220 */ /* 0x000fe20000400000 */
[----:B------:R-:W-:Y:S01]  /*b9f0*/  F2FP.SATFINITE.E4M3.F32.PACK_AB_MERGE_C R39, RZ, R39, RZ ;  /* 0x00000027ff27723e */ /* 0x000fe200048070ff */
[----:B------:R-:W-:Y:S01]  /*ba00*/  @!P3 STG.E.U8 desc[UR52][R4.64+0x9], R31 ;  /* 0x0000091f0400b986 */ /* 0x000fe2000c101134 */
[----:B------:R-:W-:Y:S01]  /*ba10*/  ISETP.LT.OR P3, PT, R0, 0x12, !P0 ;  /* 0x000000120000780c */ /* 0x000fe20004761670 */
[-C--:B------:R-:W-:Y:S01]  /*ba20*/  FMUL R44, R44, R153.reuse ;  /* 0x000000992c2c7220 */ /* 0x080fe20000400000 */
[----:B-1----:R-:W-:Y:S01]  /*ba30*/  F2FP.SATFINITE.E4M3.F32.PACK_AB_MERGE_C R3, RZ, R32, RZ ;  /* 0x00000020ff03723e */ /* 0x002fe200048070ff */
[----:B------:R0:W-:Y:S01]  /*ba40*/  @!P2 STG.E.U8 desc[UR52][R4.64+0x8], R9 ;  /* 0x000008090400a986 */ /* 0x0001e2000c101134 */
[C---:B------:R-:W-:Y:S01]  /*ba50*/  ISETP.LT.OR P2, PT, R0.reuse, 0x11, !P0 ;  /* 0x000000110000780c */ /* 0x040fe20004741670 */
[----:B------:R-:W-:Y:S01]  /*ba60*/  FMUL R45, R45, R153 ;  /* 0x000000992d2d7220 */ /* 0x000fe20000400000 */
[----:B------:R-:W-:Y:S01]  /*ba70*/  F2FP.SATFINITE.E4M3.F32.PACK_AB_MERGE_C R41, RZ, R41, RZ ;  /* 0x00000029ff29723e */ /* 0x000fe200048070ff */
[----:B------:R1:W-:Y:S01]  /*ba80*/  @!P4 STG.E.U8 desc[UR52][R6.64+0x10], R3 ;  /* 0x000010030600c986 */ /* 0x0003e2000c101134 */
[----:B------:R-:W-:Y:S01]  /*ba90*/  ISETP.LT.OR P4, PT, R0, 0x19, !P1 ;  /* 0x000000190000780c */ /* 0x000fe20004f81670 */
[----:B------:R-:W-:Y:S01]  /*baa0*/  FMUL R46, R46, R153 ;  /* 0x000000992e2e7220 */ /* 0x000fe20000400000 */
[----:B------:R-:W-:Y:S01]  /*bab0*/  F2FP.SATFINITE.E4M3.F32.PACK_AB_MERGE_C R43, RZ, R43, RZ ;  /* 0x0000002bff2b723e */ /* 0x000fe200048070ff */
[----:B------:R-:W-:Y:S01]  /*bac0*/  @!P5 STG.E.U8 desc[UR52][R6.64+0x11], R33 ;  /* 0x000011210600d986 */ /* 0x000fe2000c101134 */
[----:B------:R-:W-:Y:S01]  /*bad0*/  ISETP.LT.OR P5, PT, R0, 0x1a, !P1 ;  /* 0x0000001a0000780c */ /* 0x000fe20004fa1670 */
[----:B------:R-:W-:Y:S01]  /*bae0*/  FMUL R47, R47, R153 ;  /* 0x000000992f2f7220 */ /* 0x000fe20000400000 */
[----:B------:R-:W-:Y:S01]  /*baf0*/  F2FP.SATFINITE.E4M3.F32.PACK_AB_MERGE_C R45, RZ, R45, RZ ;  /* 0x0000002dff2d723e */ /* 0x000fe200048070ff */
[----:B------:R-:W-:Y:S01]  /*bb00*/  @!P3 STG.E.U8 desc[UR52][R4.64+0x11], R35 ;  /* 0x000011230400b986 */ /* 0x000fe2000c101134 */
[----:B0-----:R-:W-:Y:S01]  /*bb10*/  F2FP.SATFINITE.E4M3.F32.PACK_AB_MERGE_C R9, RZ, R34, RZ ;  /* 0x00000022ff09723e */ /* 0x001fe200048070ff */
[-C--:B------:R-:W-:Y:S01]  /*bb20*/  FMUL R48, R48, R153.reuse ;  /* 0x0000009930307220 */ /* 0x080fe20000400000 */
[C---:B------:R-:W-:Y:S01]  /*bb30*/  ISETP.LT.OR P3, PT, R0.reuse, 0x1a, !P0 ;  /* 0x0000001a0000780c */ /* 0x040fe20004761670 */
[-C--:B------:R-:W-:Y:S01]  /*bb40*/  FMUL R49, R49, R153.reuse ;  /* 0x0000009931317220 */ /* 0x080fe20000400000 */
[----:B-1----:R-:W-:Y:S01]  /*bb50*/  F2FP.SATFINITE.E4M3.F32.PACK_AB_MERGE_C R3, RZ, R36, RZ ;  /* 0x00000024ff03723e */ /* 0x002fe200048070ff */
[----:B------:R0:W-:Y:S01]  /*bb60*/  @!P2 STG.E.U8 desc[UR52][R4.64+0x10], R9 ;  /* 0x000010090400a986 */ /* 0x0001e2000c101134 */
[----:B------:R-:W-:Y:S01]  /*bb70*/  ISETP.LT.OR P2, PT, R0, 0x19, !P0 ;  /* 0x000000190000780c */ /* 0x000fe20004741670 */
[----:B------:R-:W-:Y:S01]  /*bb80*/  FMUL R50, R50, R153 ;  /* 0x0000009932327220 */ /* 0x000fe20000400000 */
[----:B------:R-:W-:Y:S01]  /*bb90*/  F2FP.SATFINITE.E4M3.F32.PACK_AB_MERGE_C R47, RZ, R47, RZ ;  /* 0x0000002fff2f723e */ /* 0x000fe200048070ff */
[----:B------:R1:W-:Y:S01]  /*bba0*/  @!P4 STG.E.U8 desc[UR52][R6.64+0x18], R3 ;  /* 0x000018030600c986 */ /* 0x0003e2000c101134 */
[C---:B------:R-:W-:Y:S01]  /*bbb0*/  ISETP.LT.OR P4, PT, R0.reuse, 0x21, !P1 ;  /* 0x000000210000780c */ /* 0x040fe20004f81670 */
[----:B------:R-:W-:Y:S01]  /*bbc0*/  FMUL R51, R51, R153 ;  /* 0x0000009933337220 */ /* 0x000fe20000400000 */
[----:B------:R-:W-:Y:S01]  /*bbd0*/  F2FP.SATFINITE.E4M3.F32.PACK_AB_MERGE_C R49, RZ, R49, RZ ;  /* 0x00000031ff31723e */ /* 0x000fe200048070ff */
[----:B------:R-:W-:Y:S01]  /*bbe0*/  @!P5 STG.E.U8 desc[UR52][R6.64+0x19], R37 ;  /* 0x000019250600d986 */ /* 0x000fe2000c101134 */
[----:B------:R-:W-:Y:S01]  /*bbf0*/  ISETP.LT.OR P5, PT, R0, 0x22, !P1 ;  /* 0x000000220000780c */ /* 0x000fe20004fa1670 */
[-C--:B------:R-:W-:Y:S01]  /*bc00*/  FMUL R52, R52, R153.reuse ;  /* 0x0000009934347220 */ /* 0x080fe20000400000 */
[-C--:B------:R-:W-:Y:S01]  /*bc10*/  FMUL R53, R53, R153.reuse ;  /* 0x0000009935357220 */ /* 0x080fe20000400000 */
[----:B0-----:R-:W-:Y:S01]  /*bc20*/  F2FP.SATFINITE.E4M3.F32.PACK_AB_MERGE_C R9, RZ, R38, RZ ;  /* 0x00000026ff09723e */ /* 0x001fe200048070ff */
        /* <DEDUP_REMOVED lines=339> */
[-C--:B------:R-:W-:Y:S01]  /*d160*/  FMUL R150, R150, R153.reuse ;  /* 0x0000009996967220 */ /* 0x080fe20000400000 */
[----:B------:R-:W-:Y:S01]  /*d170*/  FMUL R151, R151, R153 ;  /* 0x0000009997977220 */ /* 0x000fe20000400000 */
[----:B------:R1:W-:Y:S01]  /*d180*/  @!P4 STG.E.U8 desc[UR52][R6.64+0xb8], R3 ;  /* 0x0000b8030600c986 */ /* 0x0003e2000c101134 */
[----:B------:R-:W-:-:S02]  /*d190*/  ISETP.LT.OR P4, PT, R0, 0xc1, !P1 ;  /* 0x000000c10000780c */ /* 0x000fc40004f81670 */
[----:B------:R-:W-:Y:S01]  /*d1a0*/  F2FP.SATFINITE.E4M3.F32.PACK_AB_MERGE_C R147, RZ, R147, RZ ;  /* 0x00000093ff93723e */ /* 0x000fe200048070ff */
[----:B------:R-:W-:Y:S01]  /*d1b0*/  @!P5 STG.E.U8 desc[UR52][R6.64+0xb9], R117 ;  /* 0x0000b9750600d986 */ /* 0x000fe2000c101134 */
[C---:B------:R-:W-:Y:S02]  /*d1c0*/  ISETP.LT.OR P5, PT, R0.reuse, 0xc2, !P1 ;  /* 0x000000c20000780c */ /* 0x040fe40004fa1670 */
[----:B------:R-:W-:Y:S01]  /*d1d0*/  F2FP.SATFINITE.E4M3.F32.PACK_AB_MERGE_C R149, RZ, R149, RZ ;  /* 0x00000095ff95723e */ /* 0x000fe200048070ff */
[----:B------:R-:W-:Y:S01]  /*d1e0*/  @!P3 STG.E.U8 desc[UR52][R4.64+0xb9], R119 ;  /* 0x0000b9770400b986 */ /* 0x000fe2000c101134 */
[----:B0-----:R-:W-:Y:S02]  /*d1f0*/  F2FP.SATFINITE.E4M3.F32.PACK_AB_MERGE_C R9, RZ, R118, RZ ;  /* 0x00000076ff09723e */ /* 0x001fe400048070ff */
[C---:B------:R-:W-:Y:S02]  /*d200*/  ISETP.LT.OR P3, PT, R0.reuse, 0xc2, !P0 ;  /* 0x000000c20000780c */ /* 0x040fe40004761670 */
[----:B-1----:R-:W-:Y:S01]  /*d210*/  F2FP.SATFINITE.E4M3.F32.PACK_AB_MERGE_C R3, RZ, R120, RZ ;  /* 0x00000078ff03723e */ /* 0x002fe200048070ff */
[----:B------:R0:W-:Y:S01]  /*d220*/  @!P2 STG.E.U8 desc[UR52][R4.64+0xb8], R9 ;  /* 0x0000b8090400a986 */ /* 0x0001e2000c101134 */
[----:B------:R-:W-:-:S02]  /*d230*/  ISETP.LT.OR P2, PT, R0, 0xc1, !P0 ;  /* 0x000000c10000780c */ /* 0x000fc40004741670 */
[----:B------:R-:W-:Y:S01]  /*d240*/  F2FP.SATFINITE.E4M3.F32.PACK_AB_MERGE_C R11, RZ, R150, RZ ;  /* 0x00000096ff0b723e */ /* 0x000fe200048070ff */
[----:B------:R1:W-:Y:S01]  /*d250*/  @!P4 STG.E.U8 desc[UR52][R6.64+0xc0], R3 ;  /* 0x0000c0030600c986 */ /* 0x0003e2000c101134 */
[C---:B------:R-:W-:Y:S02]  /*d260*/  ISETP.LT.OR P4, PT, R0.reuse, 0xc9, !P1 ;  /* 0x000000c90000780c */ /* 0x040fe40004f81670 */
[----:B------:R-:W-:Y:S01]  /*d270*/  F2FP.SATFINITE.E4M3.F32.PACK_AB_MERGE_C R151, RZ, R151, RZ ;  /* 0x00000097ff97723e */ /* 0x000fe200048070ff */
[----:B------:R-:W-:Y:S01]  /*d280*/  @!P5 STG.E.U8 desc[UR52][R6.64+0xc1], R121 ;  /* 0x0000c1790600d986 */ /* 0x000fe2000c101134 */
[C---:B------:R-:W-:Y:S02]  /*d290*/  ISETP.LT.OR P5, PT, R0.reuse, 0xca, !P1 ;  /* 0x000000ca0000780c */ /* 0x040fe40004fa1670 */
[----:B0-----:R-:W-:Y:S01]  /*d2a0*/  F2FP.SATFINITE.E4M3.F32.PACK_AB_MERGE_C R9, RZ, R122, RZ ;  /* 0x0000007aff09723e */ /* 0x001fe200048070ff */
[----:B------:R-:W-:Y:S01]  /*d2b0*/  @!P3 STG.E.U8 desc[UR52][R4.64+0xc1], R123 ;  /* 0x0000c17b0400b986 */ /* 0x000fe2000c101134 */
[----:B------:R-:W-:-:S02]  /*d2c0*/  ISETP.LT.OR P3, PT, R0, 0xca, !P0 ;  /* 0x000000ca0000780c */ /* 0x000fc40004761670 */
[----:B-1----:R-:W-:Y:S01]  /*d2d0*/  F2FP.SATFINITE.E4M3.F32.PACK_AB_MERGE_C R3, RZ, R124, RZ ;  /* 0x0000007cff03723e */ /* 0x002fe200048070ff */
[----:B------:R0:W-:Y:S01]  /*d2e0*/  @!P2 STG.E.U8 desc[UR52][R4.64+0xc0], R9 ;  /* 0x0000c0090400a986 */ /* 0x0001e2000c101134 */
[----:B------:R-:W-:-:S03]  /*d2f0*/  ISETP.LT.OR P2, PT, R0, 0xc9, !P0 ;  /* 0x000000c90000780c */ /* 0x000fc60004741670 */
[----:B------:R1:W-:Y:S01]  /*d300*/  @!P4 STG.E.U8 desc[UR52][R6.64+0xc8], R3 ;  /* 0x0000c8030600c986 */ /* 0x0003e2000c101134 */
[----:B------:R-:W-:-:S03]  /*d310*/  ISETP.LT.OR P4, PT, R0, 0xd1, !P1 ;  /* 0x000000d10000780c */ /* 0x000fc60004f81670 */
[----:B------:R-:W-:Y:S01]  /*d320*/  @!P5 STG.E.U8 desc[UR52][R6.64+0xc9], R125 ;  /* 0x0000c97d0600d986 */ /* 0x000fe2000c101134 */
[C---:B------:R-:W-:Y:S02]  /*d330*/  ISETP.LT.OR P5, PT, R0.reuse, 0xd2, !P1 ;  /* 0x000000d20000780c */ /* 0x040fe40004fa1670 */
[----:B0-----:R-:W-:Y:S01]  /*d340*/  F2FP.SATFINITE.E4M3.F32.PACK_AB_MERGE_C R9, RZ, R126, RZ ;  /* 0x0000007eff09723e */ /* 0x001fe200048070ff */
[----:B------:R-:W-:Y:S01]  /*d350*/  @!P3 STG.E.U8 desc[UR52][R4.64+0xc9], R127 ;  /* 0x0000c97f0400b986 */ /* 0x000fe2000c101134 */
[C---:B------:R-:W-:Y:S02]  /*d360*/  ISETP.LT.OR P3, PT, R0.reuse, 0xd2, !P0 ;  /* 0x000000d20000780c */ /* 0x040fe40004761670 */
        /* <DEDUP_REMOVED lines=36> */
[----:B------:R-:W-:Y:S02]  /*d5b0*/  ISETP.LT.OR P5, PT, R0, 0xf1, !P1 ;  /* 0x000000f10000780c */ /* 0x000fe40004fa1670 */
[----:B0-----:R-:W-:Y:S02]  /*d5c0*/  F2FP.SATFINITE.E4M3.F32.PACK_AB_MERGE_C R9, RZ, R142, RZ ;  /* 0x0000008eff09723e */ /* 0x001fe400048070ff */
[----:B-1----:R-:W-:-:S03]  /*d5d0*/  F2FP.SATFINITE.E4M3.F32.PACK_AB_MERGE_C R3, RZ, R144, RZ ;  /* 0x00000090ff03723e */ /* 0x002fc600048070ff */
[----:B------:R0:W-:Y:S01]  /*d5e0*/  @!P2 STG.E.U8 desc[UR52][R4.64+0xe8], R9 ;  /* 0x0000e8090400a986 */ /* 0x0001e2000c101134 */
[----:B------:R-:W-:-:S03]  /*d5f0*/  ISETP.LT.OR P2, PT, R0, 0xf1, !P0 ;  /* 0x000000f10000780c */ /* 0x000fc60004741670 */
[----:B------:R-:W-:Y:S01]  /*d600*/  @!P4 STG.E.U8 desc[UR52][R4.64+0xe9], R143 ;  /* 0x0000e98f0400c986 */ /* 0x000fe2000c101134 */
[----:B------:R-:W-:-:S03]  /*d610*/  ISETP.LT.OR P4, PT, R0, 0xf2, !P0 ;  /* 0x000000f20000780c */ /* 0x000fc60004781670 */
[----:B------:R-:W-:Y:S01]  /*d620*/  @!P3 STG.E.U8 desc[UR52][R6.64+0xf1], R145 ;  /* 0x0000f1910600b986 */ /* 0x000fe2000c101134 */
[C---:B------:R-:W-:Y:S02]  /*d630*/  ISETP.LT.OR P3, PT, R0.reuse, 0xf9, !P1 ;  /* 0x000000f90000780c */ /* 0x040fe40004f61670 */
[C---:B------:R-:W-:Y:S01]  /*d640*/  ISETP.LT.OR P1, PT, R0.reuse, 0xfa, !P1 ;  /* 0x000000fa0000780c */ /* 0x040fe20004f21670 */
[----:B------:R1:W-:Y:S01]  /*d650*/  @!P5 STG.E.U8 desc[UR52][R6.64+0xf0], R3 ;  /* 0x0000f0030600d986 */ /* 0x0003e2000c101134 */
[C---:B------:R-:W-:Y:S02]  /*d660*/  ISETP.LT.OR P5, PT, R0.reuse, 0xf9, !P0 ;  /* 0x000000f90000780c */ /* 0x040fe400047a1670 */
[----:B------:R-:W-:Y:S02]  /*d670*/  ISETP.LT.OR P0, PT, R0, 0xfa, !P0 ;  /* 0x000000fa0000780c */ /* 0x000fe40004701670 */
[----:B0-----:R-:W-:Y:S01]  /*d680*/  F2FP.SATFINITE.E4M3.F32.PACK_AB_MERGE_C R9, RZ, R146, RZ ;  /* 0x00000092ff09723e */ /* 0x001fe200048070ff */
[----:B------:R0:W-:Y:S04]  /*d690*/  @!P4 STG.E.U8 desc[UR52][R4.64+0xf1], R147 ;  /* 0x0000f1930400c986 */ /* 0x0001e8000c101134 */
[----:B------:R0:W-:Y:S01]  /*d6a0*/  @!P2 STG.E.U8 desc[UR52][R4.64+0xf0], R9 ;  /* 0x0000f0090400a986 */ /* 0x0001e2000c101134 */
[----:B-1----:R-:W-:-:S03]  /*d6b0*/  F2FP.SATFINITE.E4M3.F32.PACK_AB_MERGE_C R3, RZ, R148, RZ ;  /* 0x00000094ff03723e */ /* 0x002fc600048070ff */
[----:B------:R0:W-:Y:S04]  /*d6c0*/  @!P1 STG.E.U8 desc[UR52][R6.64+0xf9], R149 ;  /* 0x0000f99506009986 */ /* 0x0001e8000c101134 */
[----:B------:R0:W-:Y:S04]  /*d6d0*/  @!P3 STG.E.U8 desc[UR52][R6.64+0xf8], R3 ;  /* 0x0000f8030600b986 */ /* 0x0001e8000c101134 */
[----:B------:R0:W-:Y:S04]  /*d6e0*/  @!P5 STG.E.U8 desc[UR52][R4.64+0xf8], R11 ;  /* 0x0000f80b0400d986 */ /* 0x0001e8000c101134 */
[----:B------:R0:W-:Y:S02]  /*d6f0*/  @!P0 STG.E.U8 desc[UR52][R4.64+0xf9], R151 ;  /* 0x0000f99704008986 */ /* 0x0001e4000c101134 */
.L_x_299:
[----:B------:R-:W-:Y:S05]  /*d700*/  BSYNC B0 ;  /* 0x0000000000007941 */ /* 0x000fea0003800000 */
.L_x_41:
[----:B0-----:R-:W-:Y:S01]  /*d710*/  IMAD.U32 R3, RZ, RZ, UR50 ;  /* 0x00000032ff037e24 */ /* 0x001fe2000f8e00ff */
[----:B------:R-:W-:Y:S01]  /*d720*/  ULDC.64 UR4, c[0x0][0x850] ;  /* 0x0002140000047ab9 */ /* 0x000fe20000000a00 */
[----:B-----5:R-:W-:Y:S02]  /*d730*/  IMAD.U32 R0, RZ, RZ, UR50 ;  /* 0x00000032ff007e24 */ /* 0x020fe4000f8e00ff */
[----:B------:R-:W-:Y:S01]  /*d740*/  IMAD.U32 R4, RZ, RZ, UR48 ;  /* 0x00000030ff047e24 */ /* 0x000fe2000f8e00ff */
[----:B------:R-:W-:Y:S01]  /*d750*/  LEA R16, P0, R3, R16, 0x1 ;  /* 0x0000001003107211 */ /* 0x000fe200078008ff */
[----:B------:R-:W-:Y:S02]  /*d760*/  IMAD.U32 R3, RZ, RZ, UR38 ;  /* 0x00000026ff037e24 */ /* 0x000fe4000f8e00ff */
[----:B------:R0:W-:Y:S01]  /*d770*/  SYNCS.ARRIVE.TRANS64.A1T0 RZ, [R4+UR44], RZ ;  /* 0x000000ff04ff79a7 */ /* 0x0001e2000810002c */
[----:B------:R-:W-:Y:S02]  /*d780*/  IMAD.MOV.U32 R22, RZ, RZ, -0x1 ;  /* 0xffffffffff167424 */ /* 0x000fe400078e00ff */
[----:B------:R-:W-:Y:S01]  /*d790*/  LEA.HI.X R17, R0, R17, R3, 0x1, P0 ;  /* 0x0000001100117211 */ /* 0x000fe200000f0c03 */
[----:B------:R-:W-:Y:S01]  /*d7a0*/  IMAD.MOV.U32 R19, RZ, RZ, -0x1 ;  /* 0xffffffffff137424 */ /* 0x000fe200078e00ff */
[----:B------:R-:W-:Y:S01]  /*d7b0*/  ISETP.GE.U32.AND P0, PT, R16, UR4, PT ;  /* 0x0000000410007c0c */ /* 0x000fe2000bf06070 */
[----:B------:R-:W-:Y:S01]  /*d7c0*/  IMAD.MOV.U32 R18, RZ, RZ, -0x1 ;  /* 0xffffffffff127424 */ /* 0x000fe200078e00ff */
[----:B------:R-:W-:-:S02]  /*d7d0*/  PRMT R0, RZ, 0x7610, R0 ;  /* 0x00007610ff007816 */ /* 0x000fc40000000000 */
[----:B------:R-:W-:-:S13]  /*d7e0*/  ISETP.GE.U32.AND.EX P0, PT, R17, UR5, PT, P0 ;  /* 0x0000000511007c0c */ /* 0x000fda000bf06100 */
[----:B0-----:R-:W-:Y:S05]  /*d7f0*/  @P0 BRA `(.L_x_300) ;  /* 0x0000000400640947 */ /* 0x001fea0003800000 */
[----:B------:R-:W0:Y:S01]  /*d800*/  S2R R12, SR_CTAID.X ;  /* 0x00000000000c7919 */ /* 0x000e220000002500 */
[----:B--23--:R-:W2:Y:S01]  /*d810*/  LDC.64 R10, c[0x0][0x828] ;  /* 0x00020a00ff0a7b82 */ /* 0x00cea20000000a00 */
[----:B------:R-:W-:Y:S01]  /*d820*/  ULDC UR4, c[0x0][0x150] ;  /* 0x0000540000047ab9 */ /* 0x000fe20000000800 */
[----:B------:R-:W-:Y:S01]  /*d830*/  IMAD.MOV.U32 R8, RZ, RZ, R16 ;  /* 0x000000ffff087224 */ /* 0x000fe200078e0010 */
[----:B------:R-:W3:Y:S01]  /*d840*/  S2R R20, SR_CTAID.Y ;  /* 0x0000000000147919 */ /* 0x000ee20000002600 */
[----:B------:R-:W-:-:S04]  /*d850*/  IMAD.MOV.U32 R9, RZ, RZ, R17 ;  /* 0x000000ffff097224 */ /* 0x000fc800078e0011 */
[----:B------:R-:W1:Y:S08]  /*d860*/  LDC R21, c[0x0][0x144] ;  /* 0x00005100ff157b82 */ /* 0x000e700000000800 */
[----:B------:R-:W1:Y:S08]  /*d870*/  LDC R0, c[0x0][0x830] ;  /* 0x00020c00ff007b82 */ /* 0x000e700000000800 */
[----:B------:R-:W1:Y:S01]  /*d880*/  LDC.64 R14, c[0x0][0x820] ;  /* 0x00020800ff0e7b82 */ /* 0x000e620000000a00 */
[----:B--2---:R-:W-:-:S04]  /*d890*/  ISETP.NE.U32.AND P0, PT, R10, RZ, PT ;  /* 0x000000ff0a00720c */ /* 0x004fc80003f05070 */
[----:B------:R-:W-:Y:S02]  /*d8a0*/  ISETP.NE.AND.EX P0, PT, R11, RZ, PT, P0 ;  /* 0x000000ff0b00720c */ /* 0x000fe40003f05300 */
[----:B0-----:R-:W-:-:S05]  /*d8b0*/  I2FP.F32.U32 R3, R12 ;  /* 0x0000000c00037245 */ /* 0x001fca0000201000 */
[----:B------:R-:W-:-:S04]  /*d8c0*/  FMUL R3, R3, UR4 ;  /* 0x0000000403037c20 */ /* 0x000fc80008400000 */
[----:B------:R0:W2:Y:S02]  /*d8d0*/  F2I.U32.TRUNC.NTZ R19, R3 ;  /* 0x0000000300137305 */ /* 0x0000a4000020f000 */
[----:B---3--:R-:W-:Y:S05]  /*d8e0*/  @!P0 BRA `(.L_x_301) ;  /* 0x0000000000288947 */ /* 0x008fea0003800000 */
[----:B0-----:R-:W0:Y:S02]  /*d8f0*/  LDC R3, c[0x0][0x834] ;  /* 0x00020d00ff037b82 */ /* 0x001e240000000800 */
[----:B0-----:R-:W-:-:S05]  /*d900*/  IADD3 R3, P0, R16, R3, RZ ;  /* 0x0000000310037210 */ /* 0x001fca0007f1e0ff */
[----:B----4-:R-:W-:-:S04]  /*d910*/  IMAD.X R13, RZ, RZ, R17, P0 ;  /* 0x000000ffff0d7224 */ /* 0x010fc800000e0611 */
[----:B------:R-:W-:-:S04]  /*d920*/  IMAD.WIDE.U32 R4, R13, R10, RZ ;  /* 0x0000000a0d047225 */ /* 0x000fc800078e00ff */
[----:B-1----:R-:W-:-:S04]  /*d930*/  IMAD.WIDE.U32 R6, P0, R3, R11, R4 ;  /* 0x0000000b03067225 */ /* 0x002fc80007800004 */
[----:B------:R-:W-:-:S04]  /*d940*/  IMAD.WIDE.U32 R4, R3, R10, RZ ;  /* 0x0000000a03047225 */ /* 0x000fc800078e00ff */
[----:B------:R-:W-:Y:S01]  /*d950*/  IMAD.X R9, RZ, RZ, RZ, P0 ;  /* 0x000000ffff097224 */ /* 0x000fe200000e06ff */
[----:B------:R-:W-:Y:S01]  /*d960*/  IADD3 RZ, P0, R5, R6, RZ ;  /* 0x0000000605ff7210 */ /* 0x000fe20007f1e0ff */
[----:B------:R-:W-:-:S04]  /*d970*/  IMAD.MOV.U32 R8, RZ, RZ, R7 ;  /* 0x000000ffff087224 */ /* 0x000fc800078e0007 */
[----:B------:R-:W-:-:S08]  /*d980*/  IMAD.WIDE.U32.X R8, R13, R11, R8, P0 ;  /* 0x0000000b0d087225 */ /* 0x000fd000000e0408 */
.L_x_301:
[----:B------:R-:W3:Y:S01]  /*d990*/  LDC.64 R26, c[0x0][0x840] ;  /* 0x00021000ff1a7b82 */ /* 0x000ee20000000a00 */
[-C--:B-1----:R-:W-:Y:S01]  /*d9a0*/  SHF.R.U64 R18, R8, R0.reuse, R9 ;  /* 0x0000000008127219 */ /* 0x082fe20000001209 */
[----:B--2---:R-:W-:Y:S01]  /*d9b0*/  IMAD.MOV R19, RZ, RZ, -R19 ;  /* 0x000000ffff137224 */ /* 0x004fe200078e0a13 */
[----:B------:R-:W-:Y:S01]  /*d9c0*/  SHF.R.U32.HI R0, RZ, R0, R9 ;  /* 0x00000000ff007219 */ /* 0x000fe20000011609 */
[----:B------:R-:W-:Y:S01]  /*d9d0*/  ULDC UR4, c[0x0][0x154] ;  /* 0x0000550000047ab9 */ /* 0x000fe20000000800 */
[----:B0-----:R-:W-:Y:S01]  /*d9e0*/  IADD3 R3, P0, RZ, -R18, RZ ;  /* 0x80000012ff037210 */ /* 0x001fe20007f1e0ff */
[----:B------:R-:W-:Y:S02]  /*d9f0*/  IMAD R21, R21, R19, R12 ;  /* 0x0000001315157224 */ /* 0x000fe400078e020c */
[----:B----4-:R-:W0:Y:S01]  /*da00*/  LDC R6, c[0x0][0x818] ;  /* 0x00020600ff067b82 */ /* 0x010e220000000800 */
[----:B------:R-:W-:Y:S02]  /*da10*/  IMAD.MOV.U32 R7, RZ, RZ, 0x1 ;  /* 0x00000001ff077424 */ /* 0x000fe400078e00ff */
[----:B------:R-:W-:-:S04]  /*da20*/  IMAD.X R5, RZ, RZ, ~R0, P0 ;  /* 0x000000ffff057224 */ /* 0x000fc800000e0e00 */
[-C--:B------:R-:W-:Y:S01]  /*da30*/  IMAD R0, R5, R14.reuse, RZ ;  /* 0x0000000e05007224 */ /* 0x080fe200078e02ff */
[----:B------:R-:W1:Y:S01]  /*da40*/  LDC R8, c[0x0][0x808] ;  /* 0x00020200ff087b82 */ /* 0x000e620000000800 */
[----:B------:R-:W-:-:S04]  /*da50*/  IMAD.WIDE.U32 R4, R3, R14, R16 ;  /* 0x0000000e03047225 */ /* 0x000fc800078e0010 */
[----:B------:R-:W-:Y:S01]  /*da60*/  IMAD R3, R3, R15, R0 ;  /* 0x0000000f03037224 */ /* 0x000fe200078e0200 */
[----:B------:R-:W-:Y:S02]  /*da70*/  I2FP.F32.U32 R0, R20 ;  /* 0x0000001400007245 */ /* 0x000fe40000201000 */
[----:B------:R-:W2:Y:S01]  /*da80*/  LDC R22, c[0x0][0x858] ;  /* 0x00021600ff167b82 */ /* 0x000ea20000000800 */
[----:B------:R-:W-:Y:S01]  /*da90*/  IMAD.IADD R3, R5, 0x1, R3 ;  /* 0x0000000105037824 */ /* 0x000fe200078e0203 */
[----:B---3--:R-:W-:Y:S01]  /*daa0*/  ISETP.NE.U32.AND P0, PT, R26, RZ, PT ;  /* 0x000000ff1a00720c */ /* 0x008fe20003f05070 */
[----:B------:R-:W-:Y:S01]  /*dab0*/  FMUL R0, R0, UR4 ;  /* 0x0000000400007c20 */ /* 0x000fe20008400000 */
[----:B------:R-:W-:Y:S02]  /*dac0*/  IMAD.MOV.U32 R5, RZ, RZ, -0x1 ;  /* 0xffffffffff057424 */ /* 0x000fe400078e00ff */
[----:B------:R-:W-:Y:S01]  /*dad0*/  ISETP.NE.AND.EX P0, PT, R27, RZ, PT, P0 ;  /* 0x000000ff1b00720c */ /* 0x000fe20003f05300 */
[----:B------:R3:W4:Y:S01]  /*dae0*/  F2I.U32.TRUNC.NTZ R13, R0 ;  /* 0x00000000000d7305 */ /* 0x000722000020f000 */
[----:B------:R-:W3:Y:S01]  /*daf0*/  LDC R15, c[0x0][0x148] ;  /* 0x00005200ff0f7b82 */ /* 0x000ee20000000800 */
[----:B0-----:R-:W-:-:S02]  /*db00*/  SHF.R.U64 R12, R4, R6, R3 ;  /* 0x00000006040c7219 */ /* 0x001fc40000001203 */
[----:B------:R-:W-:-:S05]  /*db10*/  SHF.R.U32.HI R3, RZ, R6, R3 ;  /* 0x00000006ff037219 */ /* 0x000fca0000011603 */
[----:B------:R-:W0:Y:S01]  /*db20*/  LDC R19, c[0x0][0x800] ;  /* 0x00020000ff137b82 */ /* 0x000e220000000800 */
[-CC-:B-1----:R-:W-:Y:S02]  /*db30*/  SHF.R.U64 R10, R12, R8.reuse, R3.reuse ;  /* 0x000000080c0a7219 */ /* 0x182fe40000001203 */
[----:B------:R-:W-:-:S05]  /*db40*/  SHF.R.U32.HI R3, RZ, R8, R3 ;  /* 0x00000008ff037219 */ /* 0x000fca0000011603 */
[----:B------:R-:W1:Y:S01]  /*db50*/  LDC R24, c[0x0][0x848] ;  /* 0x00021200ff187b82 */ /* 0x000e620000000800 */
[-C--:B--2---:R-:W-:Y:S02]  /*db60*/  SHF.L.U32 R4, R5, R22.reuse, RZ ;  /* 0x0000001605047219 */ /* 0x084fe400000006ff */
[-CC-:B------:R-:W-:Y:S02]  /*db70*/  SHF.R.U64 R14, R10, R22.reuse, R3.reuse ;  /* 0x000000160a0e7219 */ /* 0x180fe40000001203 */
[----:B------:R-:W-:Y:S02]  /*db80*/  SHF.R.U32.HI R5, RZ, R22, R3 ;  /* 0x00000016ff057219 */ /* 0x000fe40000011603 */
[----:B------:R-:W-:Y:S01]  /*db90*/  LOP3.LUT R25, RZ, R4, RZ, 0x33, !PT ;  /* 0x00000004ff197212 */ /* 0x000fe200078e33ff */
[----:B------:R-:W2:Y:S01]  /*dba0*/  LDC R28, c[0x0][0x838] ;  /* 0x00020e00ff1c7b82 */ /* 0x000ea20000000800 */
[----:B------:R-:W-:Y:S01]  /*dbb0*/  SHF.L.U32 R22, R7, R22, RZ ;  /* 0x0000001607167219 */ /* 0x000fe200000006ff */
[----:B------:R-:W-:-:S06]  /*dbc0*/  IMAD.MOV.U32 R4, RZ, RZ, R14 ;  /* 0x000000ffff047224 */ /* 0x000fcc00078e000e */
[----:B------:R-:W0:Y:S01]  /*dbd0*/  LDC R29, c[0x0][0x810] ;  /* 0x00020400ff1d7b82 */ /* 0x000e220000000800 */
[----:B----4-:R-:W-:Y:S05]  /*dbe0*/  @!P0 BRA `(.L_x_302) ;  /* 0x0000000000288947 */ /* 0x010fea0003800000 */
[----:B------:R-:W4:Y:S02]  /*dbf0*/  LDC R3, c[0x0][0x84c] ;  /* 0x00021300ff037b82 */ /* 0x000f240000000800 */
[----:B----4-:R-:W-:-:S05]  /*dc00*/  IADD3 R3, P0, R14, R3, RZ ;  /* 0x000000030e037210 */ /* 0x010fca0007f1e0ff */
        /* <DEDUP_REMOVED lines=8> */
.L_x_302:
[----:B------:R-:W-:Y:S01]  /*dc90*/  ISETP.NE.AND P0, PT, R2, 0x1, PT ;  /* 0x000000010200780c */ /* 0x000fe20003f05270 */
[----:B0-----:R-:W-:Y:S01]  /*dca0*/  VIADD R7, R19, 0xffffffff ;  /* 0xffffffff13077836 */ /* 0x001fe20000000000 */
[----:B-1-3--:R-:W-:Y:S01]  /*dcb0*/  SHF.R.U64 R0, R4, R24, R5 ;  /* 0x0000001804007219 */ /* 0x00afe20000001205 */
[----:B------:R-:W-:Y:S01]  /*dcc0*/  IMAD.MOV R13, RZ, RZ, -R13 ;  /* 0x000000ffff0d7224 */ /* 0x000fe200078e0a0d */
[----:B------:R-:W-:Y:S01]  /*dcd0*/  LOP3.LUT R5, R10, R25, RZ, 0xc0, !PT ;  /* 0x000000190a057212 */ /* 0x000fe200078ec0ff */
[----:B------:R-:W-:Y:S02]  /*dce0*/  IMAD.MOV.U32 R4, RZ, RZ, 0x1 ;  /* 0x00000001ff047424 */ /* 0x000fe400078e00ff */
[----:B------:R-:W-:Y:S02]  /*dcf0*/  IMAD.MOV R3, RZ, RZ, -R0 ;  /* 0x000000ffff037224 */ /* 0x000fe400078e0a00 */
[----:B------:R-:W-:Y:S01]  /*dd00*/  IMAD R22, R22, R0, R5 ;  /* 0x0000000016167224 */ /* 0x000fe200078e0205 */
[----:B------:R-:W-:Y:S01]  /*dd10*/  LOP3.LUT R5, R12, R7, RZ, 0xc0, !PT ;  /* 0x000000070c057212 */ /* 0x000fe200078ec0ff */
[----:B--2---:R-:W-:-:S02]  /*dd20*/  IMAD R0, R3, R28, R14 ;  /* 0x0000001c03007224 */ /* 0x004fc400078e020e */
[----:B------:R-:W-:Y:S02]  /*dd30*/  @P0 IMAD R21, R15, R13, R20 ;  /* 0x0000000d0f150224 */ /* 0x000fe400078e0214 */
[----:B------:R-:W-:Y:S01]  /*dd40*/  IMAD R3, R0, R19, R5 ;  /* 0x0000001300037224 */ /* 0x000fe200078e0205 */
[----:B------:R-:W-:Y:S01]  /*dd50*/  PRMT R0, R4, 0x7610, R0 ;  /* 0x0000761004007816 */ /* 0x000fe20000000000 */
[----:B------:R-:W-:-:S05]  /*dd60*/  IMAD R22, R22, R29, R21 ;  /* 0x0000001d16167224 */ /* 0x000fca00078e0215 */
[----:B------:R-:W-:Y:S02]  /*dd70*/  SEL R19, R3, R22, !P0 ;  /* 0x0000001603137207 */ /* 0x000fe40004000000 */
[----:B------:R-:W-:-:S07]  /*dd80*/  SEL R22, R22, R3, !P0 ;  /* 0x0000000316167207 */ /* 0x000fce0004000000 */
.L_x_300:
[----:B------:R-:W-:Y:S01]  /*dd90*/  LOP3.LUT P0, RZ, R0, 0xff, RZ, 0xc0, !PT ;  /* 0x000000ff00ff7812 */ /* 0x000fe2000780c0ff */
[----:B------:R-:W-:-:S12]  /*dda0*/  ULOP3.LUT UR45, UR45, 0x1, URZ, 0x3c, !UPT ;  /* 0x000000012d2d7892 */ /* 0x000fd8000f8e3c3f */
[----:B------:R-:W-:Y:S05]  /*ddb0*/  @P0 BRA `(.L_x_303) ;  /* 0xffffff3400740947 */ /* 0x000fea000383ffff */
[----:B------:R-:W-:Y:S05]  /*ddc0*/  EXIT ;  /* 0x000000000000794d */ /* 0x000fea0003800000 */
.L_x_13:
[----:B------:R-:W-:-:S08]  /*ddd0*/  ISETP.NE.AND P0, PT, RZ, UR4, PT ;  /* 0x00000004ff007c0c */ /* 0x000fd0000bf05270 */
[----:B------:R-:W0:-:S00]  /*dde0*/  USETMAXREG.DEALLOC.CTAPOOL 0x28 ;  /* 0x00000028000079c8 */ /* 0x000e0000080e0500 */
[----:B------:R-:W-:Y:S05]  /*ddf0*/  @P0 EXIT ;  /* 0x000000000000094d */ /* 0x000fea0003800000 */
[----:B0-----:R-:W-:Y:S01]  /*de00*/  LOP3.LUT P0, RZ, R3, 0xff, RZ, 0xc0, !PT ;  /* 0x000000ff03ff7812 */ /* 0x001fe2000780c0ff */
[----:B------:R-:W-:Y:S02]  /*de10*/  IMAD.MOV.U32 R24, RZ, RZ, 0x1 ;  /* 0x00000001ff187424 */ /* 0x000fe400078e00ff */
[----:B------:R-:W-:-:S10]  /*de20*/  IMAD.MOV.U32 R25, RZ, RZ, RZ ;  /* 0x000000ffff197224 */ /* 0x000fd400078e00ff */
[----:B------:R-:W-:Y:S05]  /*de30*/  @!P0 BRA `(.L_x_304) ;  /* 0x0000000c00e08947 */ /* 0x000fea0003800000 */
[----:B------:R-:W-:Y:S01]  /*de40*/  LOP3.LUT P0, RZ, R0, 0x1f, RZ, 0xc0, !PT ;  /* 0x0000001f00ff7812 */ /* 0x000fe2000780c0ff */
[----:B------:R-:W-:Y:S01]  /*de50*/  ULDC UR37, c[0x0][0x858] ;  /* 0x0002160000257ab9 */ /* 0x000fe20000000800 */
[C---:B------:R-:W-:Y:S01]  /*de60*/  ISETP.NE.AND P1, PT, R23.reuse, RZ, PT ;  /* 0x000000ff1700720c */ /* 0x040fe20003f25270 */
[----:B------:R-:W-:Y:S01]  /*de70*/  UMOV UR4, 0xffffffff ;  /* 0xffffffff00047882 */ /* 0x000fe20000000000 */
[----:B------:R-:W-:Y:S01]  /*de80*/  ISETP.NE.OR P0, PT, R23, RZ, !P0 ;  /* 0x000000ff1700720c */ /* 0x000fe20004705670 */
[----:B------:R-:W-:Y:S01]  /*de90*/  BSSY B6, `(.L_x_304) ;  /* 0x00000f2000067945 */ /* 0x000fe20003800000 */
[----:B------:R-:W-:Y:S01]  /*dea0*/  USHF.L.U32 UR4, UR4, UR37, URZ ;  /* 0x0000002504047299 */ /* 0x000fe2000800063f */
[----:B------:R-:W-:Y:S01]  /*deb0*/  P2R R0, PR, RZ, 0x2 ;  /* 0x00000002ff007803 */ /* 0x000fe20000000000 */
[----:B------:R-:W-:Y:S01]  /*dec0*/  IMAD.MOV.U32 R26, RZ, RZ, 0x1 ;  /* 0x00000001ff1a7424 */ /* 0x000fe200078e00ff */
[----:B------:R-:W-:Y:S01]  /*ded0*/  P2R R28, PR, RZ, 0x1 ;  /* 0x00000001ff1c7803 */ /* 0x000fe20000000000 */
[----:B------:R-:W-:Y:S01]  /*dee0*/  IMAD.MOV.U32 R25, RZ, RZ, RZ ;  /* 0x000000ffff197224 */ /* 0x000fe200078e00ff */
[----:B------:R-:W-:Y:S01]  /*def0*/  ULDC UR41, c[0x0][0x800] ;  /* 0x0002000000297ab9 */ /* 0x000fe20000000800 */
[----:B------:R-:W-:Y:S01]  /*df00*/  IMAD.MOV.U32 R24, RZ, RZ, 0x1 ;  /* 0x00000001ff187424 */ /* 0x000fe200078e00ff */
[----:B------:R-:W-:Y:S01]  /*df10*/  UMOV UR5, 0x1 ;  /* 0x0000000100057882 */ /* 0x000fe20000000000 */
[----:B------:R-:W-:-:S02]  /*df20*/  UIADD3 UR43, UR39, 0x1, URZ ;  /* 0x00000001272b7890 */ /* 0x000fc4000fffe03f */
[----:B------:R-:W-:Y:S02]  /*df30*/  ULOP3.LUT UR42, UR40, 0x2, URZ, 0xfc, !UPT ;  /* 0x00000002282a7892 */ /* 0x000fe4000f8efc3f */
[----:B------:R-:W-:Y:S02]  /*df40*/  UIADD3 UR41, UR41, -0x1, URZ ;  /* 0xffffffff29297890 */ /* 0x000fe4000fffe03f */
[----:B------:R-:W-:Y:S02]  /*df50*/  USHF.L.U32 UR37, UR5, UR37, URZ ;  /* 0x0000002505257299 */ /* 0x000fe4000800063f */
[----:B------:R-:W-:Y:S01]  /*df60*/  ULOP3.LUT UR36, URZ, UR4, URZ, 0x33, !UPT ;  /* 0x000000043f247292 */ /* 0x000fe2000f8e333f */
[----:B------:R-:W-:-:S11]  /*df70*/  ULDC.64 UR44, c[0x0][0x198] ;  /* 0x00006600002c7ab9 */ /* 0x000fd60000000a00 */
.L_x_321:
[----:B------:R-:W0:Y:S01]  /*df80*/  S2R R0, SR_CgaCtaId ;  /* 0x0000000000007919 */ /* 0x000e220000008800 */
[----:B------:R-:W-:-:S04]  /*df90*/  MOV R27, 0x400 ;  /* 0x00000400001b7802 */ /* 0x000fc80000000f00 */
[----:B0-----:R-:W-:-:S05]  /*dfa0*/  LEA R27, R0, R27, 0x18 ;  /* 0x0000001b001b7211 */ /* 0x001fca00078ec0ff */
[----:B------:R-:W-:-:S05]  /*dfb0*/  VIADD R0, R27, 0x800 ;  /* 0x000008001b007836 */ /* 0x000fca0000000000 */
[----:B------:R-:W-:-:S13]  /*dfc0*/  LOP3.LUT P0, RZ, R0, 0x3ff, RZ, 0xc0, !PT ;  /* 0x000003ff00ff7812 */ /* 0x000fda000780c0ff */
[----:B------:R-:W-:Y:S05]  /*dfd0*/  @!P0 BRA `(.L_x_305) ;  /* 0x0000000000408947 */ /* 0x000fea0003800000 */
[----:B------:R-:W-:Y:S01]  /*dfe0*/  MOV R14, 0x0 ;  /* 0x00000000000e7802 */ /* 0x000fe20000000f00 */
[----:B------:R-:W-:Y:S01]  /*dff0*/  ULDC.64 UR4, c[0x4][0x70] ;  /* 0x01001c0000047ab9 */ /* 0x000fe20000000a00 */
[----:B------:R-:W-:Y:S01]  /*e000*/  ULDC.64 UR6, c[0x4][0x8] ;  /* 0x0100020000067ab9 */ /* 0x000fe20000000a00 */
[----:B------:R-:W-:Y:S02]  /*e010*/  IMAD.U32 R4, RZ, RZ, UR4 ;  /* 0x00000004ff047e24 */ /* 0x000fe4000f8e00ff */
[----:B------:R-:W-:Y:S01]  /*e020*/  IMAD.U32 R5, RZ, RZ, UR5 ;  /* 0x00000005ff057e24 */ /* 0x000fe2000f8e00ff */
[----:B------:R-:W0:Y:S01]  /*e030*/  LDC.64 R14, c[0x4][R14] ;  /* 0x010000000e0e7b82 */ /* 0x000e220000000a00 */
[----:B------:R-:W-:Y:S01]  /*e040*/  ULDC.64 UR4, c[0x4][0x78] ;  /* 0x01001e0000047ab9 */ /* 0x000fe20000000a00 */
[----:B------:R-:W-:Y:S02]  /*e050*/  IMAD.U32 R10, RZ, RZ, UR6 ;  /* 0x00000006ff0a7e24 */ /* 0x000fe4000f8e00ff */
[----:B------:R-:W-:-:S02]  /*e060*/  IMAD.U32 R6, RZ, RZ, UR4 ;  /* 0x00000004ff067e24 */ /* 0x000fc4000f8e00ff */
[----:B------:R-:W-:Y:S02]  /*e070*/  IMAD.U32 R7, RZ, RZ, UR5 ;  /* 0x00000005ff077e24 */ /* 0x000fe4000f8e00ff */
[----:B------:R-:W-:Y:S02]  /*e080*/  IMAD.U32 R11, RZ, RZ, UR7 ;  /* 0x00000007ff0b7e24 */ /* 0x000fe4000f8e00ff */
[----:B------:R-:W-:Y:S02]  /*e090*/  IMAD.MOV.U32 R8, RZ, RZ, 0x70 ;  /* 0x00000070ff087424 */ /* 0x000fe400078e00ff */
[----:B------:R-:W-:Y:S02]  /*e0a0*/  IMAD.MOV.U32 R12, RZ, RZ, 0x1 ;  /* 0x00000001ff0c7424 */ /* 0x000fe400078e00ff */
[----:B------:R-:W-:-:S07]  /*e0b0*/  IMAD.MOV.U32 R13, RZ, RZ, RZ ;  /* 0x000000ffff0d7224 */ /* 0x000fce00078e00ff */
[----:B------:R-:W-:-:S07]  /*e0c0*/  LEPC R20, `(.L_x_305) ;  /* 0x000000001014794e */ /* 0x000fce0000000000 */
[----:B0----5:R-:W-:Y:S05]  /*e0d0*/  CALL.ABS.NOINC R14 ;  /* 0x000000000e007343 */ /* 0x021fea0003c00000 */
.L_x_305:
        /* <DEDUP_REMOVED lines=19> */
.L_x_306:
[----:B------:R-:W0:Y:S02]  /*e210*/  LDC R0, c[0x0][0x28c] ;  /* 0x0000a300ff007b82 */ /* 0x000e240000000800 */
[----:B0-----:R-:W-:-:S13]  /*e220*/  ISETP.GE.AND P0, PT, R0, 0x1, PT ;  /* 0x000000010000780c */ /* 0x001fda0003f06270 */
[----:B------:R-:W-:Y:S05]  /*e230*/  @!P0 BRA `(.L_x_307) ;  /* 0x0000000400208947 */ /* 0x000fea0003800000 */
[----:B------:R-:W-:Y:S01]  /*e240*/  BSSY B0, `(.L_x_307) ;  /* 0x0000047000007945 */ /* 0x000fe20003800000 */
[----:B------:R-:W-:Y:S02]  /*e250*/  IMAD.SHL.U32 R19, R19, 0x100, RZ ;  /* 0x0000010013137824 */ /* 0x000fe400078e00ff */
[----:B------:R-:W-:Y:S02]  /*e260*/  IMAD.SHL.U32 R22, R22, 0x40, RZ ;  /* 0x0000004016167824 */ /* 0x000fe400078e00ff */
[----:B------:R-:W-:Y:S02]  /*e270*/  IMAD.MOV.U32 R7, RZ, RZ, RZ ;  /* 0x000000ffff077224 */ /* 0x000fe400078e00ff */
[----:B------:R-:W-:Y:S02]  /*e280*/  IMAD.U32 R8, RZ, RZ, UR43 ;  /* 0x0000002bff087e24 */ /* 0x000fe4000f8e00ff */
[----:B------:R-:W-:Y:S02]  /*e290*/  IMAD.MOV.U32 R0, RZ, RZ, R24 ;  /* 0x000000ffff007224 */ /* 0x000fe400078e0018 */
[----:B------:R-:W-:-:S07]  /*e2a0*/  IMAD.MOV.U32 R4, RZ, RZ, R25 ;  /* 0x000000ffff047224 */ /* 0x000fce00078e0019 */
.L_x_316:
[----:B------:R-:W-:Y:S01]  /*e2b0*/  IMAD R6, R4, 0x8, R27 ;  /* 0x0000000804067824 */ /* 0x000fe200078e021b */
[----:B------:R-:W-:Y:S01]  /*e2c0*/  SHF.L.U32 R3, R0, 0x1f, RZ ;  /* 0x0000001f00037819 */ /* 0x000fe200000006ff */
[----:B------:R-:W-:Y:S01]  /*e2d0*/  BSSY B1, `(.L_x_308) ;  /* 0x0000005000017945 */ /* 0x000fe20003800000 */
[----:B------:R-:W-:Y:S02]  /*e2e0*/  ISETP.NE.AND P1, PT, R23, RZ, PT ;  /* 0x000000ff1700720c */ /* 0x000fe40003f25270 */
[----:B------:R-:W0:Y:S11]  /*e2f0*/  SYNCS.PHASECHK.TRANS64.TRYWAIT P0, [R6+URZ+0x18], R3 ;  /* 0x00001803060075a7 */ /* 0x000e36000800017f */
[----:B------:R-:W1:Y:S01]  /*e300*/  @!P1 LDC R5, c[0x0][0x70c] ;  /* 0x0001c300ff059b82 */ /* 0x000e620000000800 */
[----:B0-----:R-:W-:Y:S05]  /*e310*/  @!P0 BRA `(.L_x_309) ;  /* 0x0000000c00d08947 */ /* 0x001fea0003800000 */
.L_x_333:
[----:B------:R-:W-:Y:S05]  /*e320*/  BSYNC B1 ;  /* 0x0000000000017941 */ /* 0x000fea0003800000 */
.L_x_308:
[----:B------:R-:W-:Y:S01]  /*e330*/  ISETP.NE.AND P0, PT, R23, RZ, PT ;  /* 0x000000ff1700720c */ /* 0x000fe20003f05270 */
[----:B------:R-:W-:-:S04]  /*e340*/  UPRMT UR4, UR42, 0x9910, URZ ;  /* 0x000099102a047896 */ /* 0x000fc8000800003f */
[----:B------:R-:W-:-:S08]  /*e350*/  UISETP.NE.AND UP0, UPT, UR4, 0x2, UPT ;  /* 0x000000020400788c */ /* 0x000fd0000bf05270 */
[----:B-1----:R1:W-:Y:S01]  /*e360*/  @!P0 SYNCS.ARRIVE.TRANS64 RZ, [R6+URZ], R5 ;  /* 0x0000000506ff89a7 */ /* 0x0023e2000800003f */
[----:B------:R-:W-:-:S13]  /*e370*/  PLOP3.LUT P0, PT, PT, PT, UP0, 0x80, 0x0 ;  /* 0x000000000000781c */ /* 0x000fda0003f0f008 */
[----:B-1----:R-:W-:Y:S05]  /*e380*/  @P0 BRA `(.L_x_310) ;  /* 0x0000000000040947 */ /* 0x002fea0003800000 */
[----:B------:R-:W-:Y:S01]  /*e390*/  BPT.TRAP 0x1 ;  /* 0x000000040000795c */ /* 0x000fe20000300000 */
.L_x_310:
[----:B------:R-:W-:Y:S01]  /*e3a0*/  ISETP.NE.AND P0, PT, R28, RZ, PT ;  /* 0x000000ff1c00720c */ /* 0x000fe20003f05270 */
[----:B------:R-:W-:-:S12]  /*e3b0*/  BSSY B1, `(.L_x_311) ;  /* 0x0000003000017945 */ /* 0x000fd80003800000 */
[----:B------:R-:W-:Y:S05]  /*e3c0*/  @P0 BRA `(.L_x_312) ;  /* 0x0000000000040947 */ /* 0x000fea0003800000 */
[----:B------:R-:W-:Y:S01]  /*e3d0*/  BPT.TRAP 0x1 ;  /* 0x000000040000795c */ /* 0x000fe20000300000 */
.L_x_312:
[----:B------:R-:W-:Y:S05]  /*e3e0*/  BSYNC B1 ;  /* 0x0000000000017941 */ /* 0x000fea0003800000 */
.L_x_311:
[----:B------:R-:W-:-:S03]  /*e3f0*/  UMOV UR4, 0xffffffff ;  /* 0xffffffff00047882 */ /* 0x000fc60000000000 */
[----:B------:R-:W-:Y:S05]  /*e400*/  BRA.DIV UR4, `(.L_x_313) ;  /* 0x0000000e04a87947 */ /* 0x000fea000b800000 */
[----:B------:R-:W-:-:S13]  /*e410*/  ELECT P6, URZ, PT ;  /* 0x00000000003f782f */ /* 0x000fda00038c0000 */
.L_x_336:
[----:B------:R-:W-:Y:S04]  /*e420*/  BSSY B1, `(.L_x_314) ;  /* 0x000001f000017945 */ /* 0x000fe80003800000 */
[----:B------:R-:W-:Y:S05]  /*e430*/  @!P6 BRA `(.L_x_315) ;  /* 0x000000000074e947 */ /* 0x000fea0003800000 */
[C-C-:B0-----:R-:W-:Y:S01]  /*e440*/  IMAD R3, R4.reuse, 0x2000, R27.reuse ;  /* 0x0000200004037824 */ /* 0x141fe200078e021b */
[----:B------:R-:W-:Y:S01]  /*e450*/  R2UR UR26, R7 ;  /* 0x00000000071a72ca */ /* 0x000fe200000e0000 */
[----:B------:R-:W-:Y:S01]  /*e460*/  IMAD R5, R4, 0x10000, R27 ;  /* 0x0001000004057824 */ /* 0x000fe200078e021b */
[----:B------:R-:W-:Y:S01]  /*e470*/  R2UR UR25, R6 ;  /* 0x00000000061972ca */ /* 0x000fe200000e0000 */
[----:B------:R-:W-:Y:S01]  /*e480*/  UIADD3 UR4, UP0, UR44, 0xf0, URZ ;  /* 0x000000f02c047890 */ /* 0x000fe2000ff1e03f */
[----:B------:R-:W-:Y:S01]  /*e490*/  R2UR UR24, R3 ;  /* 0x00000000031872ca */ /* 0x000fe200000e0000 */
[----:B------:R-:W-:Y:S01]  /*e4a0*/  UIADD3 UR14, UP1, UR44, 0x1f0, URZ ;  /* 0x000001f02c0e7890 */ /* 0x000fe2000ff3e03f */
[----:B------:R-:W-:Y:S01]  /*e4b0*/  R2UR UR8, R5 ;  /* 0x00000000050872ca */ /* 0x000fe200000e0000 */
[----:B------:R-:W-:Y:S01]  /*e4c0*/  UIADD3.X UR5, URZ, UR45, URZ, UP0, !UPT ;  /* 0x0000002d3f057290 */ /* 0x000fe200087fe43f */
[----:B------:R-:W-:Y:S01]  /*e4d0*/  R2UR UR28, R18 ;  /* 0x00000000121c72ca */ /* 0x000fe200000e0000 */
[----:B------:R-:W-:Y:S01]  /*e4e0*/  UIADD3.X UR15, URZ, UR45, URZ, UP1, !UPT ;  /* 0x0000002d3f0f7290 */ /* 0x000fe20008ffe43f */
[----:B------:R-:W-:Y:S01]  /*e4f0*/  R2UR UR27, R22 ;  /* 0x00000000161b72ca */ /* 0x000fe200000e0000 */
[----:B------:R-:W-:Y:S01]  /*e500*/  UMOV UR6, 0x0 ;  /* 0x0000000000067882 */ /* 0x000fe20000000000 */
[----:B------:R-:W-:Y:S01]  /*e510*/  R2UR UR19, R19 ;  /* 0x00000000131372ca */ /* 0x000fe200000e0000 */
[----:B------:R-:W-:Y:S01]  /*e520*/  UIADD3 UR10, UR26, 0x40, URZ ;  /* 0x000000401a0a7890 */ /* 0x000fe2000fffe03f */
[----:B------:R-:W-:Y:S01]  /*e530*/  UMOV UR7, 0x10000000 ;  /* 0x1000000000077882 */ /* 0x000fe20000000000 */
[----:B------:R-:W-:-:S02]  /*e540*/  UMOV UR17, UR25 ;  /* 0x0000001900117c82 */ /* 0x000fc40008000000 */
[----:B------:R-:W-:Y:S02]  /*e550*/  UIADD3 UR24, UR24, 0x800, URZ ;  /* 0x0000080018187890 */ /* 0x000fe4000fffe03f */
[----:B------:R-:W-:Y:S02]  /*e560*/  UIADD3 UR16, UR8, 0x6800, URZ ;  /* 0x0000680008107890 */ /* 0x000fe4000fffe03f */
[----:B------:R-:W-:Y:S01]  /*e570*/  UIADD3 UR8, UR8, 0xe800, URZ ;  /* 0x0000e80008087890 */ /* 0x000fe2000fffe03f */
[----:B------:R-:W-:Y:S01]  /*e580*/  UMOV UR18, UR26 ;  /* 0x0000001a00127c82 */ /* 0x000fe20008000000 */
[----:B------:R-:W-:Y:S01]  /*e590*/  UMOV UR20, UR28 ;  /* 0x0000001c00147c82 */ /* 0x000fe20008000000 */
[----:B------:R-:W-:Y:S02]  /*e5a0*/  UMOV UR9, UR25 ;  /* 0x0000001900097c82 */ /* 0x000fe40008000000 */
[----:B------:R1:W-:Y:S01]  /*e5b0*/  UTMALDG.3D [UR24], [UR4], desc[UR6] ;  /* 0x00000618040075b4 */ /* 0x0003e20008011000 */
[----:B------:R-:W-:Y:S01]  /*e5c0*/  UMOV UR12, UR28 ;  /* 0x0000001c000c7c82 */ /* 0x000fe20008000000 */
[----:B------:R-:W-:Y:S01]  /*e5d0*/  UMOV UR11, UR19 ;  /* 0x00000013000b7c82 */ /* 0x000fe20008000000 */
[----:B------:R1:W-:Y:S01]  /*e5e0*/  UTMALDG.3D [UR16], [UR14], desc[UR6] ;  /* 0x000006100e0075b4 */ /* 0x0003e20008011000 */
[----:B------:R1:W-:Y:S02]  /*e5f0*/  UTMALDG.3D [UR8], [UR14], desc[UR6] ;  /* 0x000006080e0075b4 */ /* 0x0003e40008011000 */
[----:B-1----:R-:W-:Y:S01]  /*e600*/  NOP ;  /* 0x0000000000007918 */ /* 0x002fe20000000000 */
.L_x_315:
[----:B------:R-:W-:Y:S05]  /*e610*/  BSYNC B1 ;  /* 0x0000000000017941 */ /* 0x000fea0003800000 */
.L_x_314:
[----:B------:R-:W-:Y:S02]  /*e620*/  VIADD R8, R8, 0xffffffff ;  /* 0xffffffff08087836 */ /* 0x000fe40000000000 */
[----:B------:R-:W-:Y:S02]  /*e630*/  VIADD R4, R4, 0x1 ;  /* 0x0000000104047836 */ /* 0x000fe40000000000 */
[----:B------:R-:W-:Y:S01]  /*e640*/  VIADD R7, R7, 0x80 ;  /* 0x0000008007077836 */ /* 0x000fe20000000000 */
[----:B------:R-:W-:Y:S02]  /*e650*/  ISETP.GT.AND P1, PT, R8, 0x1, PT ;  /* 0x000000010800780c */ /* 0x000fe40003f24270 */
[----:B------:R-:W-:-:S04]  /*e660*/  ISETP.NE.AND P0, PT, R4, 0x3, PT ;  /* 0x000000030400780c */ /* 0x000fc80003f05270 */
[----:B0-----:R-:W-:Y:S02]  /*e670*/  SEL R3, RZ, 0x1, P0 ;  /* 0x00000001ff037807 */ /* 0x001fe40000000000 */
[----:B------:R-:W-:Y:S02]  /*e680*/  SEL R4, R4, RZ, P0 ;  /* 0x000000ff04047207 */ /* 0x000fe40000000000 */
[----:B------:R-:W-:-:S03]  /*e690*/  LOP3.LUT R0, R0, R3, RZ, 0x3c, !PT ;  /* 0x0000000300007212 */ /* 0x000fc600078e3cff */
[----:B------:R-:W-:Y:S05]  /*e6a0*/  @P1 BRA `(.L_x_316) ;  /* 0xfffffffc00001947 */ /* 0x000fea000383ffff */
[----:B------:R-:W-:Y:S05]  /*e6b0*/  BSYNC B0 ;  /* 0x0000000000007941 */ /* 0x000fea0003800000 */
.L_x_307:
[----:B------:R-:W-:Y:S01]  /*e6c0*/  VIADD R0, R25, UR39 ;  /* 0x0000002719007c36 */ /* 0x000fe20008000000 */
[----:B------:R-:W-:Y:S01]  /*e6d0*/  LOP3.LUT P1, RZ, R26, 0xff, RZ, 0xc0, !PT ;  /* 0x000000ff1aff7812 */ /* 0x000fe2000782c0ff */
[----:B------:R-:W-:Y:S01]  /*e6e0*/  IMAD.U32 R3, RZ, RZ, UR39 ;  /* 0x00000027ff037e24 */ /* 0x000fe2000f8e00ff */
[----:B------:R-:W-:Y:S01]  /*e6f0*/  IADD3 R16, P2, R16, UR50, RZ ;  /* 0x0000003210107c10 */ /* 0x000fe2000ff5e0ff */
[----:B------:R-:W-:Y:S01]  /*e700*/  ULDC.64 UR4, c[0x0][0x850] ;  /* 0x0002140000047ab9 */ /* 0x000fe20000000a00 */
[C---:B------:R-:W-:Y:S01]  /*e710*/  ISETP.GT.U32.AND P0, PT, R0.reuse, 0x2, PT ;  /* 0x000000020000780c */ /* 0x040fe20003f04070 */
[----:B------:R-:W-:Y:S01]  /*e720*/  UISETP.GE.U32.AND UP0, UPT, UR39, 0x3, UPT ;  /* 0x000000032700788c */ /* 0x000fe2000bf06070 */
[----:B------:R-:W-:Y:S01]  /*e730*/  IADD3.X R17, R17, UR38, RZ, P2, !PT ;  /* 0x0000002611117c10 */ /* 0x000fe200097fe4ff */
[----:B------:R-:W-:Y:S01]  /*e740*/  IMAD.WIDE.U32 R4, R0, -0x55555555, RZ ;  /* 0xaaaaaaab00047825 */ /* 0x000fe200078e00ff */
[----:B------:R-:W-:Y:S01]  /*e750*/  ISETP.LT.U32.AND P0, PT, R3, 0x3, P0 ;  /* 0x000000030300780c */ /* 0x000fe20000701070 */
[----:B------:R-:W-:Y:S01]  /*e760*/  BSSY B0, `(.L_x_317) ;  /* 0x0000062000007945 */ /* 0x000fe20003800000 */
[----:B------:R-:W-:Y:S01]  /*e770*/  PRMT R26, RZ, 0x7610, R26 ;  /* 0x00007610ff1a7816 */ /* 0x000fe2000000001a */
[----:B------:R-:W-:Y:S01]  /*e780*/  IMAD.MOV.U32 R22, RZ, RZ, -0x1 ;  /* 0xffffffffff167424 */ /* 0x000fe200078e00ff */
[----:B------:R-:W-:Y:S01]  /*e790*/  SEL R3, RZ, 0x1, !P0 ;  /* 0x00000001ff037807 */ /* 0x000fe20004000000 */
[----:B------:R0:W-:Y:S01]  /*e7a0*/  @P1 SYNCS.ARRIVE.TRANS64.A1T0 RZ, [R27+URZ+0x68], RZ ;  /* 0x000068ff1bff19a7 */ /* 0x0001e2000810003f */
[----:B------:R-:W-:Y:S01]  /*e7b0*/  ISETP.GE.U32.AND P0, PT, R16, UR4, PT ;  /* 0x0000000410007c0c */ /* 0x000fe2000bf06070 */
[----:B------:R-:W-:Y:S01]  /*e7c0*/  IMAD.MOV.U32 R19, RZ, RZ, -0x1 ;  /* 0xffffffffff137424 */ /* 0x000fe200078e00ff */
[----:B------:R-:W-:Y:S01]  /*e7d0*/  PLOP3.LUT P1, PT, PT, PT, UP0, 0x80, 0x0 ;  /* 0x000000000000781c */ /* 0x000fe20003f2f008 */
[----:B------:R-:W-:Y:S01]  /*e7e0*/  IMAD.MOV.U32 R18, RZ, RZ, -0x1 ;  /* 0xffffffffff127424 */ /* 0x000fe200078e00ff */
[----:B------:R-:W-:-:S02]  /*e7f0*/  ISETP.GE.U32.AND.EX P0, PT, R17, UR5, PT, P0 ;  /* 0x0000000511007c0c */ /* 0x000fc4000bf06100 */
[----:B------:R-:W-:Y:S02]  /*e800*/  SHF.R.U32.HI R5, RZ, 0x1, R5 ;  /* 0x00000001ff057819 */ /* 0x000fe40000011605 */
[----:B------:R-:W-:-:S03]  /*e810*/  LOP3.LUT R24, R24, R3, RZ, 0x3c, !PT ;  /* 0x0000000318187212 */ /* 0x000fc600078e3cff */
[--C-:B------:R-:W-:Y:S01]  /*e820*/  IMAD R25, R5, -0x3, R0.reuse ;  /* 0xfffffffd05197824 */ /* 0x100fe200078e0200 */
[----:B------:R-:W-:-:S03]  /*e830*/  PRMT R0, RZ, 0x7610, R0 ;  /* 0x00007610ff007816 */ /* 0x000fc60000000000 */
[----:B------:R-:W-:Y:S02]  /*e840*/  @P1 LOP3.LUT R24, R24, 0x1, R5, 0x78, !PT ;  /* 0x0000000118181812 */ /* 0x000fe400078e7805 */
[----:B0-----:R-:W-:Y:S05]  /*e850*/  @P0 BRA `(.L_x_318) ;  /* 0x0000000400480947 */ /* 0x001fea0003800000 */
[----:B------:R-:W-:Y:S01]  /*e860*/  ULDC.64 UR4, c[0x0][0x828] ;  /* 0x00020a0000047ab9 */ /* 0x000fe20000000a00 */
[----:B------:R-:W0:Y:S01]  /*e870*/  S2R R3, SR_CTAID.X ;  /* 0x0000000000037919 */ /* 0x000e220000002500 */
[----:B------:R-:W-:Y:S01]  /*e880*/  ISETP.NE.U32.AND P0, PT, RZ, UR4, PT ;  /* 0x00000004ff007c0c */ /* 0x000fe2000bf05070 */
[----:B------:R-:W-:Y:S01]  /*e890*/  ULDC UR7, c[0x0][0x830] ;  /* 0x00020c0000077ab9 */ /* 0x000fe20000000800 */
[----:B------:R-:W-:Y:S01]  /*e8a0*/  IMAD.MOV.U32 R4, RZ, RZ, R16 ;  /* 0x000000ffff047224 */ /* 0x000fe200078e0010 */
[----:B------:R-:W1:Y:S01]  /*e8b0*/  S2R R0, SR_CTAID.Y ;  /* 0x0000000000007919 */ /* 0x000e620000002600 */
[----:B------:R-:W-:Y:S01]  /*e8c0*/  ISETP.NE.AND.EX P0, PT, RZ, UR5, PT, P0 ;  /* 0x00000005ff007c0c */ /* 0x000fe2000bf05300 */
[----:B------:R-:W-:-:S12]  /*e8d0*/  IMAD.MOV.U32 R5, RZ, RZ, R17 ;  /* 0x000000ffff057224 */ /* 0x000fd800078e0011 */
[----:B------:R-:W-:Y:S05]  /*e8e0*/  @!P0 BRA `(.L_x_319) ;  /* 0x0000000000288947 */ /* 0x000fea0003800000 */
[----:B------:R-:W-:Y:S02]  /*e8f0*/  ULDC UR6, c[0x0][0x834] ;  /* 0x00020d0000067ab9 */ /* 0x000fe40000000800 */
[----:B------:R-:W-:-:S05]  /*e900*/  IADD3 R9, P0, R16, UR6, RZ ;  /* 0x0000000610097c10 */ /* 0x000fca000ff1e0ff */
[----:B------:R-:W-:-:S04]  /*e910*/  IMAD.X R11, RZ, RZ, R17, P0 ;  /* 0x000000ffff0b7224 */ /* 0x000fc800000e0611 */
[----:B------:R-:W-:-:S04]  /*e920*/  IMAD.WIDE.U32 R6, R11, UR4, RZ ;  /* 0x000000040b067c25 */ /* 0x000fc8000f8e00ff */
[----:B------:R-:W-:-:S04]  /*e930*/  IMAD.WIDE.U32 R6, P0, R9, UR5, R6 ;  /* 0x0000000509067c25 */ /* 0x000fc8000f800006 */
[----:B------:R-:W-:-:S04]  /*e940*/  IMAD.WIDE.U32 R8, R9, UR4, RZ ;  /* 0x0000000409087c25 */ /* 0x000fc8000f8e00ff */
[----:B------:R-:W-:Y:S01]  /*e950*/  IMAD.X R5, RZ, RZ, RZ, P0 ;  /* 0x000000ffff057224 */ /* 0x000fe200000e06ff */
[----:B------:R-:W-:Y:S01]  /*e960*/  IADD3 RZ, P0, R9, R6, RZ ;  /* 0x0000000609ff7210 */ /* 0x000fe20007f1e0ff */
[----:B------:R-:W-:-:S04]  /*e970*/  IMAD.MOV.U32 R4, RZ, RZ, R7 ;  /* 0x000000ffff047224 */ /* 0x000fc800078e0007 */
[----:B------:R-:W-:-:S08]  /*e980*/  IMAD.WIDE.U32.X R4, R11, UR5, R4, P0 ;  /* 0x000000050b047c25 */ /* 0x000fd000080e0404 */
.L_x_319:
[--C-:B------:R-:W-:Y:S01]  /*e990*/  SHF.R.U64 R18, R4, UR7, R5.reuse ;  /* 0x0000000704127c19 */ /* 0x100fe20008001205 */
[----:B------:R-:W-:Y:S01]  /*e9a0*/  ULDC.64 UR4, c[0x0][0x820] ;  /* 0x0002080000047ab9 */ /* 0x000fe20000000a00 */
[----:B------:R-:W-:Y:S01]  /*e9b0*/  SHF.R.U32.HI R4, RZ, UR7, R5 ;  /* 0x00000007ff047c19 */ /* 0x000fe20008011605 */
[----:B------:R-:W-:Y:S01]  /*e9c0*/  ULDC.64 UR8, c[0x0][0x840] ;  /* 0x0002100000087ab9 */ /* 0x000fe20000000a00 */
[----:B------:R-:W-:Y:S01]  /*e9d0*/  IADD3 R7, P0, RZ, -R18, RZ ;  /* 0x80000012ff077210 */ /* 0x000fe20007f1e0ff */
[----:B------:R-:W2:Y:S01]  /*e9e0*/  LDC R13, c[0x0][0x148] ;  /* 0x00005200ff0d7b82 */ /* 0x000ea20000000800 */
[----:B0-----:R-:W-:Y:S01]  /*e9f0*/  I2FP.F32.U32 R8, R3 ;  /* 0x0000000300087245 */ /* 0x001fe20000201000 */
[----:B------:R-:W-:Y:S02]  /*ea00*/  ULDC UR6, c[0x0][0x808] ;  /* 0x0002020000067ab9 */ /* 0x000fe40000000800 */
[----:B------:R-:W-:Y:S01]  /*ea10*/  IMAD.X R4, RZ, RZ, ~R4, P0 ;  /* 0x000000ffff047224 */ /* 0x000fe200000e0e04 */
[----:B------:R-:W-:-:S03]  /*ea20*/  ISETP.NE.U32.AND P0, PT, RZ, UR8, PT ;  /* 0x00000008ff007c0c */ /* 0x000fc6000bf05070 */
[----:B------:R-:W-:Y:S01]  /*ea30*/  IMAD R6, R4, UR4, RZ ;  /* 0x0000000404067c24 */ /* 0x000fe2000f8e02ff */
[----:B------:R-:W-:Y:S01]  /*ea40*/  ISETP.NE.AND.EX P0, PT, RZ, UR9, PT, P0 ;  /* 0x00000009ff007c0c */ /* 0x000fe2000bf05300 */
[----:B------:R-:W-:Y:S01]  /*ea50*/  IMAD.WIDE.U32 R4, R7, UR4, R16 ;  /* 0x0000000407047c25 */ /* 0x000fe2000f8e0010 */
[----:B------:R-:W-:-:S03]  /*ea60*/  ULDC UR4, c[0x0][0x150] ;  /* 0x0000540000047ab9 */ /* 0x000fc60000000800 */
[----:B------:R-:W-:Y:S01]  /*ea70*/  FMUL R8, R8, UR4 ;  /* 0x0000000408087c20 */ /* 0x000fe20008400000 */
[----:B------:R-:W-:Y:S01]  /*ea80*/  IMAD R7, R7, UR5, R6 ;  /* 0x0000000507077c24 */ /* 0x000fe2000f8e0206 */
[----:B------:R-:W-:Y:S01]  /*ea90*/  ULDC UR4, c[0x0][0x818] ;  /* 0x0002060000047ab9 */ /* 0x000fe20000000800 */
[----:B------:R-:W0:Y:S01]  /*eaa0*/  LDC R6, c[0x0][0x144] ;  /* 0x00005100ff067b82 */ /* 0x000e220000000800 */
[----:B------:R-:W-:Y:S01]  /*eab0*/  ULDC UR5, c[0x0][0x154] ;  /* 0x0000550000057ab9 */ /* 0x000fe20000000800 */
[----:B------:R-:W-:Y:S01]  /*eac0*/  IMAD.IADD R5, R5, 0x1, R7 ;  /* 0x0000000105057824 */ /* 0x000fe200078e0207 */
[----:B------:R-:W3:Y:S04]  /*ead0*/  F2I.U32.TRUNC.NTZ R8, R8 ;  /* 0x0000000800087305 */ /* 0x000ee8000020f000 */
[----:B------:R-:W-:-:S02]  /*eae0*/  SHF.R.U64 R10, R4, UR4, R5 ;  /* 0x00000004040a7c19 */ /* 0x000fc40008001205 */
[----:B-1----:R-:W-:Y:S02]  /*eaf0*/  I2FP.F32.U32 R4, R0 ;  /* 0x0000000000047245 */ /* 0x002fe40000201000 */
[----:B------:R-:W-:Y:S01]  /*eb00*/  SHF.R.U32.HI R5, RZ, UR4, R5 ;  /* 0x00000004ff057c19 */ /* 0x000fe20008011605 */
[----:B------:R-:W-:Y:S02]  /*eb10*/  ULDC UR4, c[0x0][0x858] ;  /* 0x0002160000047ab9 */ /* 0x000fe40000000800 */
[----:B------:R-:W-:Y:S01]  /*eb20*/  FMUL R7, R4, UR5 ;  /* 0x0000000504077c20 */ /* 0x000fe20008400000 */
[--C-:B------:R-:W-:Y:S02]  /*eb30*/  SHF.R.U64 R12, R10, UR6, R5.reuse ;  /* 0x000000060a0c7c19 */ /* 0x100fe40008001205 */
[----:B------:R-:W-:Y:S01]  /*eb40*/  SHF.R.U32.HI R5, RZ, UR6, R5 ;  /* 0x00000006ff057c19 */ /* 0x000fe20008011605 */
[----:B------:R1:W4:Y:S01]  /*eb50*/  F2I.U32.TRUNC.NTZ R14, R7 ;  /* 0x00000007000e7305 */ /* 0x000322000020f000 */
[----:B---3--:R-:W-:-:S02]  /*eb60*/  IMAD.MOV R8, RZ, RZ, -R8 ;  /* 0x000000ffff087224 */ /* 0x008fc400078e0a08 */
[--C-:B------:R-:W-:Y:S02]  /*eb70*/  SHF.R.U64 R11, R12, UR4, R5.reuse ;  /* 0x000000040c0b7c19 */ /* 0x100fe40008001205 */
[----:B------:R-:W-:Y:S01]  /*eb80*/  SHF.R.U32.HI R5, RZ, UR4, R5 ;  /* 0x00000004ff057c19 */ /* 0x000fe20008011605 */
[----:B0-----:R-:W-:Y:S02]  /*eb90*/  IMAD R3, R6, R8, R3 ;  /* 0x0000000806037224 */ /* 0x001fe400078e0203 */
[----:B------:R-:W-:Y:S01]  /*eba0*/  IMAD.MOV.U32 R4, RZ, RZ, R11 ;  /* 0x000000ffff047224 */ /* 0x000fe200078e000b */
[----:B-12-4-:R-:W-:Y:S06]  /*ebb0*/  @!P0 BRA `(.L_x_320) ;  /* 0x0000000000288947 */ /* 0x016fec0003800000 */
        /* <DEDUP_REMOVED lines=10> */
.L_x_320:
[----:B------:R-:W-:Y:S01]  /*ec60*/  ISETP.NE.AND P0, PT, R2, 0x1, PT ;  /* 0x000000010200780c */ /* 0x000fe20003f05270 */
[----:B------:R-:W-:Y:S01]  /*ec70*/  ULDC UR4, c[0x0][0x848] ;  /* 0x0002120000047ab9 */ /* 0x000fe20000000800 */
[----:B------:R-:W-:Y:S01]  /*ec80*/  IMAD.MOV R14, RZ, RZ, -R14 ;  /* 0x000000ffff0e7224 */ /* 0x000fe200078e0a0e */
[----:B------:R-:W-:Y:S01]  /*ec90*/  SHF.R.U64 R5, R4, UR4, R5 ;  /* 0x0000000404057c19 */ /* 0x000fe20008001205 */
[----:B------:R-:W-:Y:S01]  /*eca0*/  ULDC UR4, c[0x0][0x838] ;  /* 0x00020e0000047ab9 */ /* 0x000fe20000000800 */
[----:B------:R-:W-:Y:S01]  /*ecb0*/  LOP3.LUT R12, R12, UR36, RZ, 0xc0, !PT ;  /* 0x000000240c0c7c12 */ /* 0x000fe2000f8ec0ff */
[----:B------:R-:W-:Y:S01]  /*ecc0*/  ULDC UR5, c[0x0][0x810] ;  /* 0x0002040000057ab9 */ /* 0x000fe20000000800 */
[----:B------:R-:W-:-:S03]  /*ecd0*/  LOP3.LUT R22, R10, UR41, RZ, 0xc0, !PT ;  /* 0x000000290a167c12 */ /* 0x000fc6000f8ec0ff */
[----:B------:R-:W-:-:S03]  /*ece0*/  IMAD R12, R5, UR37, R12 ;  /* 0x00000025050c7c24 */ /* 0x000fc6000f8e020c */
[----:B------:R-:W-:Y:S02]  /*ecf0*/  @P0 IMAD R3, R13, R14, R0 ;  /* 0x0000000e0d030224 */ /* 0x000fe400078e0200 */
[----:B------:R-:W-:Y:S02]  /*ed00*/  IMAD.MOV R0, RZ, RZ, -R5 ;  /* 0x000000ffff007224 */ /* 0x000fe400078e0a05 */
[----:B------:R-:W-:Y:S02]  /*ed10*/  IMAD R3, R12, UR5, R3 ;  /* 0x000000050c037c24 */ /* 0x000fe4000f8e0203 */
[----:B------:R-:W-:Y:S01]  /*ed20*/  IMAD R11, R0, UR4, R11 ;  /* 0x00000004000b7c24 */ /* 0x000fe2000f8e020b */
[----:B------:R-:W-:Y:S01]  /*ed30*/  ULDC UR4, c[0x0][0x800] ;  /* 0x0002000000047ab9 */ /* 0x000fe20000000800 */
[----:B------:R-:W-:Y:S02]  /*ed40*/  IMAD.MOV.U32 R0, RZ, RZ, 0x1 ;  /* 0x00000001ff007424 */ /* 0x000fe400078e00ff */
[----:B------:R-:W-:-:S05]  /*ed50*/  IMAD R22, R11, UR4, R22 ;  /* 0x000000040b167c24 */ /* 0x000fca000f8e0216 */
[----:B------:R-:W-:Y:S02]  /*ed60*/  SEL R19, R22, R3, !P0 ;  /* 0x0000000316137207 */ /* 0x000fe40004000000 */
[----:B------:R-:W-:-:S07]  /*ed70*/  SEL R22, R3, R22, !P0 ;  /* 0x0000001603167207 */ /* 0x000fce0004000000 */
.L_x_318:
[----:B------:R-:W-:Y:S05]  /*ed80*/  BSYNC B0 ;  /* 0x0000000000007941 */ /* 0x000fea0003800000 */
.L_x_317:
[----:B------:R-:W-:-:S13]  /*ed90*/  LOP3.LUT P0, RZ, R0, 0xff, RZ, 0xc0, !PT ;  /* 0x000000ff00ff7812 */ /* 0x000fda000780c0ff */
[----:B------:R-:W-:Y:S05]  /*eda0*/  @P0 BRA `(.L_x_321) ;  /* 0xfffffff000740947 */ /* 0x000fea000383ffff */
[----:B------:R-:W-:Y:S05]  /*edb0*/  BSYNC B6 ;  /* 0x0000000000067941 */ /* 0x000fea0003800000 */
.L_x_304:
[----:B------:R-:W-:-:S03]  /*edc0*/  UMOV UR4, 0xffffffff ;  /* 0xffffffff00047882 */ /* 0x000fc60000000000 */
[----:B------:R-:W-:Y:S05]  /*edd0*/  BRA.DIV UR4, `(.L_x_322) ;  /* 0x0000000604547947 */ /* 0x000fea000b800000 */
[----:B------:R-:W-:-:S13]  /*ede0*/  ELECT P6, URZ, PT ;  /* 0x00000000003f782f */ /* 0x000fda00038c0000 */
.L_x_339:
[----:B------:R-:W-:Y:S04]  /*edf0*/  BSSY B0, `(.L_x_323) ;  /* 0x0000023000007945 */ /* 0x000fe80003800000 */
[----:B------:R-:W-:Y:S05]  /*ee00*/  @!P6 BRA `(.L_x_324) ;  /* 0x000000000084e947 */ /* 0x000fea0003800000 */
[----:B------:R-:W-:-:S04]  /*ee10*/  ULOP3.LUT UR4, UR40, 0x2, URZ, 0xfc, !UPT ;  /* 0x0000000228047892 */ /* 0x000fc8000f8efc3f */
[----:B------:R-:W-:-:S06]  /*ee20*/  UISETP.NE.AND UP0, UPT, UR4, 0x3, UPT ;  /* 0x000000030400788c */ /* 0x000fcc000bf05270 */
[----:B------:R-:W-:-:S13]  /*ee30*/  PLOP3.LUT P0, PT, PT, PT, UP0, 0x80, 0x0 ;  /* 0x000000000000781c */ /* 0x000fda0003f0f008 */
[----:B------:R-:W-:Y:S05]  /*ee40*/  @!P0 BRA `(.L_x_325) ;  /* 0x0000000000048947 */ /* 0x000fea0003800000 */
[----:B------:R-:W-:Y:S01]  /*ee50*/  BPT.TRAP 0x1 ;  /* 0x000000040000795c */ /* 0x000fe20000300000 */
.L_x_325:
[----:B------:R-:W0:Y:S01]  /*ee60*/  S2R R3, SR_CgaCtaId ;  /* 0x0000000000037919 */ /* 0x000e220000008800 */
[----:B------:R-:W-:Y:S02]  /*ee70*/  MOV R0, 0x400 ;  /* 0x0000040000007802 */ /* 0x000fe40000000f00 */
[----:B------:R-:W-:Y:S02]  /*ee80*/  SHF.L.U32 R2, R24, 0x1f, RZ ;  /* 0x0000001f18027819 */ /* 0x000fe400000006ff */
[----:B0-----:R-:W-:-:S05]  /*ee90*/  LEA R0, R3, R0, 0x18 ;  /* 0x0000000003007211 */ /* 0x001fca00078ec0ff */
[----:B------:R-:W-:-:S04]  /*eea0*/  VIADD R0, R0, 0x18 ;  /* 0x0000001800007836 */ /* 0x000fc80000000000 */
[C---:B------:R-:W-:Y:S02]  /*eeb0*/  IMAD R7, R25.reuse, 0x8, R0 ;  /* 0x0000000819077824 */ /* 0x040fe400078e0200 */
[----:B------:R-:W-:Y:S02]  /*eec0*/  VIADD R25, R25, 0x1 ;  /* 0x0000000119197836 */ /* 0x000fe40000000000 */
[----:B------:R-:W0:Y:S03]  /*eed0*/  SYNCS.PHASECHK.TRANS64.TRYWAIT P0, [R7+URZ], R2 ;  /* 0x00000002070075a7 */ /* 0x000e26000800017f */
[----:B------:R-:W-:-:S04]  /*eee0*/  ISETP.NE.AND P1, PT, R25, 0x3, PT ;  /* 0x000000031900780c */ /* 0x000fc80003f25270 */
[----:B------:R-:W-:Y:S02]  /*eef0*/  SEL R3, RZ, 0x1, P1 ;  /* 0x00000001ff037807 */ /* 0x000fe40000800000 */
[----:B------:R-:W-:Y:S02]  /*ef00*/  SEL R25, R25, RZ, P1 ;  /* 0x000000ff19197207 */ /* 0x000fe40000800000 */
[----:B------:R-:W-:-:S03]  /*ef10*/  LOP3.LUT R9, R24, R3, RZ, 0x3c, !PT ;  /* 0x0000000318097212 */ /* 0x000fc600078e3cff */
[----:B------:R-:W-:Y:S01]  /*ef20*/  IMAD R6, R25, 0x8, R0 ;  /* 0x0000000819067824 */ /* 0x000fe200078e0200 */
[----:B------:R-:W-:Y:S01]  /*ef30*/  SHF.L.U32 R5, R9, 0x1f, RZ ;  /* 0x0000001f09057819 */ /* 0x000fe200000006ff */
[----:B0-----:R-:W-:Y:S06]  /*ef40*/  @!P0 BRA `(.L_x_326) ;  /* 0x0000000400188947 */ /* 0x001fec0003800000 */
.L_x_340:
[----:B------:R-:W1:Y:S01]  /*ef50*/  SYNCS.PHASECHK.TRANS64.TRYWAIT P0, [R6+URZ], R5 ;  /* 0x00000005060075a7 */ /* 0x000e62000800017f */
[----:B0-----:R-:W-:-:S05]  /*ef60*/  VIADD R2, R25, 0x1 ;  /* 0x0000000119027836 */ /* 0x001fca0000000000 */
[----:B------:R-:W-:-:S04]  /*ef70*/  ISETP.NE.AND P1, PT, R2, 0x3, PT ;  /* 0x000000030200780c */ /* 0x000fc80003f25270 */
[----:B------:R-:W-:Y:S02]  /*ef80*/  SEL R4, RZ, 0x1, P1 ;  /* 0x00000001ff047807 */ /* 0x000fe40000800000 */
[----:B------:R-:W-:Y:S02]  /*ef90*/  SEL R3, R2, RZ, P1 ;  /* 0x000000ff02037207 */ /* 0x000fe40000800000 */
[----:B------:R-:W-:Y:S01]  /*efa0*/  LOP3.LUT R4, R9, R4, RZ, 0x3c, !PT ;  /* 0x0000000409047212 */ /* 0x000fe200078e3cff */
[----:B-1----:R-:W-:Y:S06]  /*efb0*/  @!P0 BRA `(.L_x_327) ;  /* 0x0000000400108947 */ /* 0x002fec0003800000 */
.L_x_341:
[----:B------:R-:W-:Y:S01]  /*efc0*/  IMAD R3, R3, 0x8, R0 ;  /* 0x0000000803037824 */ /* 0x000fe200078e0200 */
[----:B------:R-:W-:-:S07]  /*efd0*/  SHF.L.U32 R0, R4, 0x1f, RZ ;  /* 0x0000001f04007819 */ /* 0x000fce00000006ff */
.L_x_328:
[----:B-1----:R1:W2:Y:S02]  /*efe0*/  SYNCS.PHASECHK.TRANS64.TRYWAIT P0, [R3+URZ], R0 ;  /* 0x00000000030075a7 */ /* 0x0022a4000800017f */
[----:B--2---:R-:W-:Y:S05]  /*eff0*/  @!P0 NANOSLEEP.SYNCS 0x989680 ;  /* 0x009896800000895d */ /* 0x004fea0003900000 */
[----:B------:R-:W2:Y:S02]  /*f000*/  @!P0 SYNCS.PHASECHK.TRANS64 P0, [R3+URZ], R0 ;  /* 0x00000000030085a7 */ /* 0x000ea4000800007f */
[----:B--2---:R-:W-:Y:S05]  /*f010*/  @!P0 BRA `(.L_x_328) ;  /* 0xfffffffc00f08947 */ /* 0x004fea000383ffff */
.L_x_324:
[----:B------:R-:W-:Y:S05]  /*f020*/  BSYNC B0 ;  /* 0x0000000000007941 */ /* 0x000fea0003800000 */
.L_x_323:
[----:B------:R-:W-:Y:S05]  /*f030*/  EXIT ;  /* 0x000000000000794d */ /* 0x000fea0003800000 */
.L_x_15:
[----:B0-----:R-:W-:-:S04]  /*f040*/  IMAD.U32 R3, RZ, RZ, UR46 ;  /* 0x0000002eff037e24 */ /* 0x001fc8000f8e00ff */
[----:B------:R0:W1:Y:S03]  /*f050*/  SYNCS.PHASECHK.TRANS64.TRYWAIT P0, [R3+URZ+-0x8], R0 ;  /* 0xfffff800030075a7 */ /* 0x000066000800017f */
[----:B-1----:R-:W-:Y:S05]  /*f060*/  @!P0 NANOSLEEP.SYNCS 0x989680 ;  /* 0x009896800000895d */ /* 0x002fea0003900000 */
[----:B------:R-:W1:Y:S02]  /*f070*/  @!P0 SYNCS.PHASECHK.TRANS64 P0, [R3+URZ+-0x8], R0 ;  /* 0xfffff800030085a7 */ /* 0x000e64000800007f */
[----:B-1----:R-:W-:Y:S05]  /*f080*/  @!P0 BRA `(.L_x_15) ;  /* 0xfffffffc00ec8947 */ /* 0x002fea000383ffff */
[----:B------:R-:W-:Y:S05]  /*f090*/  BRA `(.L_x_329) ;  /* 0xffffff2000cc7947 */ /* 0x000fea000383ffff */
.L_x_17:
[----:B------:R-:W-:Y:S01]  /*f0a0*/  CS2R R12, SRZ ;  /* 0x00000000000c7805 */ /* 0x000fe2000001ff00 */
[----:B------:R-:W-:Y:S02]  /*f0b0*/  IMAD.MOV.U32 R11, RZ, RZ, 0x1f ;  /* 0x0000001fff0b7424 */ /* 0x000fe400078e00ff */
[----:B------:R-:W-:-:S07]  /*f0c0*/  IMAD.MOV.U32 R15, RZ, RZ, -0x1 ;  /* 0xffffffffff0f7424 */ /* 0x000fce00078e00ff */
[----:B-----5:R-:W-:Y:S05]  /*f0d0*/  WARPSYNC.COLLECTIVE R15, `(.L_x_330) ;  /* 0x000000000f087348 */ /* 0x020fea0003c00000 */
[----:B------:R0:W1:Y:S02]  /*f0e0*/  SHFL.IDX P6, R14, R13, R12, R11 ;  /* 0x0000000c0d0e7389 */ /* 0x00006400000c000b */
[----:B01---5:R-:W-:Y:S01]  /*f0f0*/  ENDCOLLECTIVE ;  /* 0x000000000000791b */ /* 0x023fe20003800000 */
.L_x_330:
[----:B------:R-:W-:Y:S05]  /*f100*/  BRA `(.L_x_331) ;  /* 0xffffff2400147947 */ /* 0x000fea000383ffff */
.L_x_21:
[----:B-1----:R1:W2:Y:S02]  /*f110*/  SYNCS.PHASECHK.TRANS64.TRYWAIT P1, [R3+URZ], R0 ;  /* 0x00000000030075a7 */ /* 0x0022a4000802017f */
[----:B--2---:R-:W-:Y:S05]  /*f120*/  @!P1 NANOSLEEP.SYNCS 0x989680 ;  /* 0x009896800000995d */ /* 0x004fea0003900000 */
[----:B------:R-:W2:Y:S02]  /*f130*/  @!P1 SYNCS.PHASECHK.TRANS64 P1, [R3+URZ], R0 ;  /* 0x00000000030095a7 */ /* 0x000ea4000802007f */
[----:B--2---:R-:W-:Y:S05]  /*f140*/  @!P1 BRA `(.L_x_21) ;  /* 0xfffffffc00f09947 */ /* 0x004fea000383ffff */
[----:B------:R-:W-:Y:S05]  /*f150*/  BRA `(.L_x_20) ;  /* 0xffffff2400307947 */ /* 0x000fea000383ffff */
.L_x_26:
[----:B0-----:R0:W1:Y:S02]  /*f160*/  SYNCS.PHASECHK.TRANS64.TRYWAIT P1, [R5+URZ], R8 ;  /* 0x00000008050075a7 */ /* 0x001064000802017f */
[----:B-1----:R-:W-:Y:S05]  /*f170*/  @!P1 NANOSLEEP.SYNCS 0x989680 ;  /* 0x009896800000995d */ /* 0x002fea0003900000 */
[----:B------:R-:W1:Y:S02]  /*f180*/  @!P1 SYNCS.PHASECHK.TRANS64 P1, [R5+URZ], R8 ;  /* 0x00000008050095a7 */ /* 0x000e64000802007f */
[----:B-1----:R-:W-:Y:S05]  /*f190*/  @!P1 BRA `(.L_x_26) ;  /* 0xfffffffc00f09947 */ /* 0x002fea000383ffff */
[----:B------:R-:W-:Y:S05]  /*f1a0*/  BRA `(.L_x_25) ;  /* 0xffffff3400507947 */ /* 0x000fea000383ffff */
.L_x_35:
[----:B0-----:R0:W1:Y:S02]  /*f1b0*/  SYNCS.PHASECHK.TRANS64.TRYWAIT P1, [R12+URZ], R7 ;  /* 0x000000070c0075a7 */ /* 0x001064000802017f */
[----:B-1----:R-:W-:Y:S05]  /*f1c0*/  @!P1 NANOSLEEP.SYNCS 0x989680 ;  /* 0x009896800000995d */ /* 0x002fea0003900000 */
[----:B------:R-:W1:Y:S02]  /*f1d0*/  @!P1 SYNCS.PHASECHK.TRANS64 P1, [R12+URZ], R7 ;  /* 0x000000070c0095a7 */ /* 0x000e64000802007f */
[----:B-1----:R-:W-:Y:S05]  /*f1e0*/  @!P1 BRA `(.L_x_35) ;  /* 0xfffffffc00f09947 */ /* 0x002fea000383ffff */
[----:B------:R-:W-:Y:S05]  /*f1f0*/  BRA `(.L_x_34) ;  /* 0xffffff4400b07947 */ /* 0x000fea000383ffff */
.L_x_40:
[----:B-1----:R-:W-:-:S04]  /*f200*/  IMAD.U32 R3, RZ, RZ, UR46 ;  /* 0x0000002eff037e24 */ /* 0x002fc8000f8e00ff */
[----:B------:R1:W2:Y:S03]  /*f210*/  SYNCS.PHASECHK.TRANS64.TRYWAIT P0, [R3+URZ+0x8], R0 ;  /* 0x00000800030075a7 */ /* 0x0002a6000800017f */
[----:B--2---:R-:W-:Y:S05]  /*f220*/  @!P0 NANOSLEEP.SYNCS 0x989680 ;  /* 0x009896800000895d */ /* 0x004fea0003900000 */
[----:B------:R-:W2:Y:S02]  /*f230*/  @!P0 SYNCS.PHASECHK.TRANS64 P0, [R3+URZ+0x8], R0 ;  /* 0x00000800030085a7 */ /* 0x000ea4000800007f */
[----:B--2---:R-:W-:Y:S05]  /*f240*/  @!P0 BRA `(.L_x_40) ;  /* 0xfffffffc00ec8947 */ /* 0x004fea000383ffff */
[----:B------:R-:W-:Y:S05]  /*f250*/  BRA `(.L_x_332) ;  /* 0xffffff58002c7947 */ /* 0x000fea000383ffff */
.L_x_309:
[----:B0-----:R0:W2:Y:S02]  /*f260*/  SYNCS.PHASECHK.TRANS64.TRYWAIT P0, [R6+URZ+0x18], R3 ;  /* 0x00001803060075a7 */ /* 0x0010a4000800017f */
[----:B--2---:R-:W-:Y:S05]  /*f270*/  @!P0 NANOSLEEP.SYNCS 0x989680 ;  /* 0x009896800000895d */ /* 0x004fea0003900000 */
[----:B------:R-:W2:Y:S02]  /*f280*/  @!P0 SYNCS.PHASECHK.TRANS64 P0, [R6+URZ+0x18], R3 ;  /* 0x00001803060085a7 */ /* 0x000ea4000800007f */
[----:B--2---:R-:W-:Y:S05]  /*f290*/  @!P0 BRA `(.L_x_309) ;  /* 0xfffffffc00f08947 */ /* 0x004fea000383ffff */
[----:B------:R-:W-:Y:S05]  /*f2a0*/  BRA `(.L_x_333) ;  /* 0xfffffff0001c7947 */ /* 0x000fea000383ffff */
.L_x_313:
[----:B------:R-:W-:Y:S01]  /*f2b0*/  BSSY B1, `(.L_x_334) ;  /* 0x0000006000017945 */ /* 0x000fe20003800000 */
[----:B------:R-:W-:-:S07]  /*f2c0*/  IMAD.MOV.U32 R15, RZ, RZ, -0x1 ;  /* 0xffffffffff0f7424 */ /* 0x000fce00078e00ff */
[----:B0----5:R-:W-:Y:S05]  /*f2d0*/  WARPSYNC.COLLECTIVE R15, `(.L_x_335) ;  /* 0x000000000f0c7348 */ /* 0x021fea0003c00000 */
[----:B------:R-:W-:Y:S02]  /*f2e0*/  ELECT P6, UR62, PT ;  /* 0x00000000003e782f */ /* 0x000fe400038c0000 */
[----:B------:R-:W-:Y:S01]  /*f2f0*/  MOV R14, UR62 ;  /* 0x0000003e000e7c02 */ /* 0x000fe20008000f00 */
[----:B0----5:R-:W-:Y:S10]  /*f300*/  ENDCOLLECTIVE ;  /* 0x000000000000791b */ /* 0x021ff40003800000 */
.L_x_335:
[----:B------:R-:W-:Y:S05]  /*f310*/  BSYNC B1 ;  /* 0x0000000000017941 */ /* 0x000fea0003800000 */
.L_x_334:
[----:B------:R-:W-:Y:S05]  /*f320*/  BRA `(.L_x_336) ;  /* 0xfffffff0003c7947 */ /* 0x000fea000383ffff */
.L_x_322:
[----:B------:R-:W-:Y:S01]  /*f330*/  BSSY B0, `(.L_x_337) ;  /* 0x0000006000007945 */ /* 0x000fe20003800000 */
[----:B------:R-:W-:-:S07]  /*f340*/  IMAD.MOV.U32 R15, RZ, RZ, -0x1 ;  /* 0xffffffffff0f7424 */ /* 0x000fce00078e00ff */
[----:B-----5:R-:W-:Y:S05]  /*f350*/  WARPSYNC.COLLECTIVE R15, `(.L_x_338) ;  /* 0x000000000f0c7348 */ /* 0x020fea0003c00000 */
[----:B------:R-:W-:Y:S02]  /*f360*/  ELECT P6, UR62, PT ;  /* 0x00000000003e782f */ /* 0x000fe400038c0000 */
[----:B------:R-:W-:Y:S01]  /*f370*/  MOV R14, UR62 ;  /* 0x0000003e000e7c02 */ /* 0x000fe20008000f00 */
[----:B-----5:R-:W-:Y:S10]  /*f380*/  ENDCOLLECTIVE ;  /* 0x000000000000791b */ /* 0x020ff40003800000 */
.L_x_338:
[----:B------:R-:W-:Y:S05]  /*f390*/  BSYNC B0 ;  /* 0x0000000000007941 */ /* 0x000fea0003800000 */
.L_x_337:
[----:B------:R-:W-:Y:S05]  /*f3a0*/  BRA `(.L_x_339) ;  /* 0xfffffff800907947 */ /* 0x000fea000383ffff */
.L_x_326:
[----:B0-----:R0:W1:Y:S02]  /*f3b0*/  SYNCS.PHASECHK.TRANS64.TRYWAIT P0, [R7+URZ], R2 ;  /* 0x00000002070075a7 */ /* 0x001064000800017f */
[----:B-1----:R-:W-:Y:S05]  /*f3c0*/  @!P0 NANOSLEEP.SYNCS 0x989680 ;  /* 0x009896800000895d */ /* 0x002fea0003900000 */
[----:B------:R-:W1:Y:S02]  /*f3d0*/  @!P0 SYNCS.PHASECHK.TRANS64 P0, [R7+URZ], R2 ;  /* 0x00000002070085a7 */ /* 0x000e64000800007f */
[----:B-1----:R-:W-:Y:S05]  /*f3e0*/  @!P0 BRA `(.L_x_326) ;  /* 0xfffffffc00f08947 */ /* 0x002fea000383ffff */
[----:B------:R-:W-:Y:S05]  /*f3f0*/  BRA `(.L_x_340) ;  /* 0xfffffff800d47947 */ /* 0x000fea000383ffff */
.L_x_327:
[----:B0-----:R0:W1:Y:S02]  /*f400*/  SYNCS.PHASECHK.TRANS64.TRYWAIT P0, [R6+URZ], R5 ;  /* 0x00000005060075a7 */ /* 0x001064000800017f */
[----:B-1----:R-:W-:Y:S05]  /*f410*/  @!P0 NANOSLEEP.SYNCS 0x989680 ;  /* 0x009896800000895d */ /* 0x002fea0003900000 */
[----:B------:R-:W1:Y:S02]  /*f420*/  @!P0 SYNCS.PHASECHK.TRANS64 P0, [R6+URZ], R5 ;  /* 0x00000005060085a7 */ /* 0x000e64000800007f */
[----:B-1----:R-:W-:Y:S05]  /*f430*/  @!P0 BRA `(.L_x_327) ;  /* 0xfffffffc00f08947 */ /* 0x002fea000383ffff */
[----:B------:R-:W-:Y:S05]  /*f440*/  BRA `(.L_x_341) ;  /* 0xfffffff800dc7947 */ /* 0x000fea000383ffff */
.L_x_342:
[----:B------:R-:W-:-:S00]  /*f450*/  BRA `(.L_x_342) ;  /* 0xfffffffc00fc7947 */ /* 0x000fc0000383ffff */
[----:B------:R-:W-:-:S00]  /*f460*/  NOP ;  /* 0x0000000000007918 */ /* 0x000fc00000000000 */
        /* <DEDUP_REMOVED lines=9> */
.L_x_343:


//--------------------- .nv.global.init           --------------------------
	.section	.nv.global.init,"aw",@progbits
.nv.global.init:
	.type		$str$24,@object
	.size		$str$24,($str$25 - $str$24)
$str$24:
        /*0000*/ 	.byte	0x28, 0x61, 0x64, 0x64, 0x72, 0x65, 0x73, 0x73, 0x20, 0x26, 0x20, 0x6d, 0x61, 0x73, 0x6b, 0x29
        /*0010*/ 	.byte	0x20, 0x3d, 0x3d, 0x20, 0x30, 0x00
	.type		$str$25,@object
	.size		$str$25,(__unnamed_1 - $str$25)
$str$25:
        /*0016*/ 	.byte	0x2f, 0x74, 0x6d, 0x70, 0x2f, 0x63, 0x75, 0x74, 0x6c, 0x61, 0x73, 0x73, 0x5f, 0x73, 0x77, 0x65
        /*0026*/ 	.byte	0x65, 0x70, 0x5f, 0x73, 0x72, 0x63, 0x2f, 0x69, 0x6e, 0x63, 0x6c, 0x75, 0x64, 0x65, 0x2f, 0x63
        /*0036*/ 	.byte	0x75, 0x74, 0x65, 0x2f, 0x70, 0x6f, 0x69, 0x6e, 0x74, 0x65, 0x72, 0x5f, 0x66, 0x6c, 0x61, 0x67
        /*0046*/ 	.byte	0x67, 0x65, 0x64, 0x2e, 0x68, 0x70, 0x70, 0x00
	.type		__unnamed_1,@object
	.size		__unnamed_1,(__unnamed_2 - __unnamed_1)
__unnamed_1:
        /*004e*/ 	.byte	0x61, 0x75, 0x74, 0x6f, 0x20, 0x63, 0x75, 0x74, 0x65, 0x3a, 0x3a, 0x61, 0x73, 0x5f, 0x70, 0x6f
        /* <DEDUP_REMOVED lines=28> */
        /*021e*/ 	.byte	0x5d, 0x00
	.type		__unnamed_2,@object
	.size		__unnamed_2,(.L_1 - __unnamed_2)
__unnamed_2:
        /* <DEDUP_REMOVED lines=29> */
        /*03f0*/ 	.byte	0x26, 0x5d, 0x00
.L_1:


//--------------------- .nv.shared._ZN7cutlass13device_kernelINS_4gemm6kernel13GemmUniversalIN4cute5tupleIJiiiiEEENS1_10collective13CollectiveMmaINS1_49MainloopSm90TmaGmmaRmemAWarpSpecializedMixedInputILi3ENS5_IJNS4_1CILi1EEESB_SB_EEENS1_32KernelTmaWarpSpecializedPingpongEEENS5_IJNSA_ILi64EEENSA_ILi256EEENSA_ILi128EEEEEENS5_IJNS_12float_e4m3_tEEEENS5_IJlSB_lEEENS_10bfloat16_tESL_NS4_8TiledMMAINS4_8MMA_AtomIJNS4_4SM904GMMA28MMA_64x256x16_F32BF16BF16_RSILNSQ_5MajorE0ELSS_0ELNSQ_7ScaleInE1ELST_1EEEEEENS4_6LayoutISC_NS5_IJNSA_ILi0EEESX_SX_EEEEENS5_IJNS4_10UnderscoreES10_S10_EEEEENS4_13SM90_TMA_LOADENS4_14ComposedLayoutINS4_7SwizzleILi3ELi4ELi3EEENS4_18smem_ptr_flag_bitsILi8EEENSW_INS5_IJNSA_ILi8EEESH_EEENS5_IJSH_SB_EEEEEEENS4_9Copy_AtomIJNS4_39AutoVectorizingCopyWithAssumedAlignmentILi128EEESJ_EEENS4_8identityES13_NS14_IS16_NS17_ILi16EEENSW_INS5_IJS19_SF_EEENS5_IJSF_SB_EEEEEEEvS1I_EENS_8epilogue10collective6detail29Sm90TmaWarpSpecializedAdapterINS1Q_15DefaultEpilogueISJ_SL_SL_NS1P_6thread17LinearCombinationISJ_Li1EffLNS1U_9ScaleType4KindE0ELNS_15FloatRoundStyleE2ESJ_EENS1_15EpilogueDefaultEEEEEvvEEEEvNT_6ParamsE --------------------------
	.section	.nv.shared._ZN7cutlass13device_kernelINS_4gemm6kernel13GemmUniversalIN4cute5tupleIJiiiiEEENS1_10collective13CollectiveMmaINS1_49MainloopSm90TmaGmmaRmemAWarpSpecializedMixedInputILi3ENS5_IJNS4_1CILi1EEESB_SB_EEENS1_32KernelTmaWarpSpecializedPingpongEEENS5_IJNSA_ILi64EEENSA_ILi256EEENSA_ILi128EEEEEENS5_IJNS_12float_e4m3_tEEEENS5_IJlSB_lEEENS_10bfloat16_tESL_NS4_8TiledMMAINS4_8MMA_AtomIJNS4_4SM904GMMA28MMA_64x256x16_F32BF16BF16_RSILNSQ_5MajorE0ELSS_0ELNSQ_7ScaleInE1ELST_1EEEEEENS4_6LayoutISC_NS5_IJNSA_ILi0EEESX_SX_EEEEENS5_IJNS4_10UnderscoreES10_S10_EEEEENS4_13SM90_TMA_LOADENS4_14ComposedLayoutINS4_7SwizzleILi3ELi4ELi3EEENS4_18smem_ptr_flag_bitsILi8EEENSW_INS5_IJNSA_ILi8EEESH_EEENS5_IJSH_SB_EEEEEEENS4_9Copy_AtomIJNS4_39AutoVectorizingCopyWithAssumedAlignmentILi128EEESJ_EEENS4_8identityES13_NS14_IS16_NS17_ILi16EEENSW_INS5_IJS19_SF_EEENS5_IJSF_SB_EEEEEEEvS1I_EENS_8epilogue10collective6detail29Sm90TmaWarpSpecializedAdapterINS1Q_15DefaultEpilogueISJ_SL_SL_NS1P_6thread17LinearCombinationISJ_Li1EffLNS1U_9ScaleType4KindE0ELNS_15FloatRoundStyleE2ESJ_EENS1_15EpilogueDefaultEEEEEvvEEEEvNT_6ParamsE,"aw",@nobits
	.sectionflags	@""
	.align	16
	.zero		1024


//--------------------- .nv.shared.reserved.0     --------------------------
	.section	.nv.shared.reserved.0,"aw",@nobits
	.weak		__nv_reservedSMEM_offset_0_alias
	.size		__nv_reservedSMEM_offset_0_alias, 0, 0
	.other		__nv_reservedSMEM_offset_0_alias,@"STO_CUDA_RESERVED_SHARED STV_DEFAULT"
__nv_reservedSMEM_offset_0_alias:
	.zero		0


//--------------------- .nv.global                --------------------------
	.section	.nv.global,"aw",@nobits
.nv.global:
	.type		_ZN40_INTERNAL_05c37c5e_4_k_cu_c51dc4cc_360134cute1_E,@object
	.size		_ZN40_INTERNAL_05c37c5e_4_k_cu_c51dc4cc_360134cute1_E,(_ZN40_INTERNAL_05c37c5e_4_k_cu_c51dc4cc_360134cuda3std3__45__cpo6cbeginE - _ZN40_INTERNAL_05c37c5e_4_k_cu_c51dc4cc_360134cute1_E)
_ZN40_INTERNAL_05c37c5e_4_k_cu_c51dc4cc_360134cute1_E:
	.zero		1
	.type		_ZN40_INTERNAL_05c37c5e_4_k_cu_c51dc4cc_360134cuda3std3__45__cpo6cbeginE,@object
	.size		_ZN40_INTERNAL_05c37c5e_4_k_cu_c51dc4cc_360134cuda3std3__45__cpo6cbeginE,(_ZN40_INTERNAL_05c37c5e_4_k_cu_c51dc4cc_360134cuda3std3__48in_placeE - _ZN40_INTERNAL_05c37c5e_4_k_cu_c51dc4cc_360134cuda3std3__45__cpo6cbeginE)
_ZN40_INTERNAL_05c37c5e_4_k_cu_c51dc4cc_360134cuda3std3__45__cpo6cbeginE:
	.zero		1
	.type		_ZN40_INTERNAL_05c37c5e_4_k_cu_c51dc4cc_360134cuda3std3__48in_placeE,@object
	.size		_ZN40_INTERNAL_05c37c5e_4_k_cu_c51dc4cc_360134cuda3std3__48in_placeE,(_ZN40_INTERNAL_05c37c5e_4_k_cu_c51dc4cc_360134cuda3std6ranges3__45__cpo9iter_moveE - _ZN40_INTERNAL_05c37c5e_4_k_cu_c51dc4cc_360134cuda3std3__48in_placeE)
_ZN40_INTERNAL_05c37c5e_4_k_cu_c51dc4cc_360134cuda3std3__48in_placeE:
	.zero		1
	.type		_ZN40_INTERNAL_05c37c5e_4_k_cu_c51dc4cc_360134cuda3std6ranges3__45__cpo9iter_moveE,@object
	.size		_ZN40_INTERNAL_05c37c5e_4_k_cu_c51dc4cc_360134cuda3std6ranges3__45__cpo9iter_moveE,(_ZN40_INTERNAL_05c37c5e_4_k_cu_c51dc4cc_360134cuda3std3__45__cpo5beginE - _ZN40_INTERNAL_05c37c5e_4_k_cu_c51dc4cc_360134cuda3std6ranges3__45__cpo9iter_moveE)
_ZN40_INTERNAL_05c37c5e_4_k_cu_c51dc4cc_360134cuda3std6ranges3__45__cpo9iter_moveE:
	.zero		1
	.type		_ZN40_INTERNAL_05c37c5e_4_k_cu_c51dc4cc_360134cuda3std3__45__cpo5beginE,@object
	.size		_ZN40_INTERNAL_05c37c5e_4_k_cu_c51dc4cc_360134cuda3std3__45__cpo5beginE,(_ZN40_INTERNAL_05c37c5e_4_k_cu_c51dc4cc_360134cuda3std3__442_GLOBAL__N__05c37c5e_4_k_cu_c51dc4cc_360136ignoreE - _ZN40_INTERNAL_05c37c5e_4_k_cu_c51dc4cc_360134cuda3std3__45__cpo5beginE)
_ZN40_INTERNAL_05c37c5e_4_k_cu_c51dc4cc_360134cuda3std3__45__cpo5beginE:
	.zero		1
	.type		_ZN40_INTERNAL_05c37c5e_4_k_cu_c51dc4cc_360134cuda3std3__442_GLOBAL__N__05c37c5e_4_k_cu_c51dc4cc_360136ignoreE,@object
	.size		_ZN40_INTERNAL_05c37c5e_4_k_cu_c51dc4cc_360134cuda3std3__442_GLOBAL__N__05c37c5e_4_k_cu_c51dc4cc_360136ignoreE,(_ZN40_INTERNAL_05c37c5e_4_k_cu_c51dc4cc_360134cute7productE - _ZN40_INTERNAL_05c37c5e_4_k_cu_c51dc4cc_360134cuda3std3__442_GLOBAL__N__05c37c5e_4_k_cu_c51dc4cc_360136ignoreE)
_ZN40_INTERNAL_05c37c5e_4_k_cu_c51dc4cc_360134cuda3std3__442_GLOBAL__N__05c37c5e_4_k_cu_c51dc4cc_360136ignoreE:
	.zero		1
	.type		_ZN40_INTERNAL_05c37c5e_4_k_cu_c51dc4cc_360134cute7productE,@object
	.size		_ZN40_INTERNAL_05c37c5e_4_k_cu_c51dc4cc_360134cute7productE,(_ZN40_INTERNAL_05c37c5e_4_k_cu_c51dc4cc_360134cuda3std3__45__cpo3endE - _ZN40_INTERNAL_05c37c5e_4_k_cu_c51dc4cc_360134cute7productE)
_ZN40_INTERNAL_05c37c5e_4_k_cu_c51dc4cc_360134cute7productE:
	.zero		1
	.type		_ZN40_INTERNAL_05c37c5e_4_k_cu_c51dc4cc_360134cuda3std3__45__cpo3endE,@object
	.size		_ZN40_INTERNAL_05c37c5e_4_k_cu_c51dc4cc_360134cuda3std3__45__cpo3endE,(_ZN40_INTERNAL_05c37c5e_4_k_cu_c51dc4cc_360134cuda3std3__419piecewise_constructE - _ZN40_INTERNAL_05c37c5e_4_k_cu_c51dc4cc_360134cuda3std3__45__cpo3endE)
_ZN40_INTERNAL_05c37c5e_4_k_cu_c51dc4cc_360134cuda3std3__45__cpo3endE:
	.zero		1
	.type		_ZN40_INTERNAL_05c37c5e_4_k_cu_c51dc4cc_360134cuda3std3__419piecewise_constructE,@object
	.size		_ZN40_INTERNAL_05c37c5e_4_k_cu_c51dc4cc_360134cuda3std3__419piecewise_constructE,(_ZN40_INTERNAL_05c37c5e_4_k_cu_c51dc4cc_360134cuda3std3__45__cpo4cendE - _ZN40_INTERNAL_05c37c5e_4_k_cu_c51dc4cc_360134cuda3std3__419piecewise_constructE)
_ZN40_INTERNAL_05c37c5e_4_k_cu_c51dc4cc_360134cuda3std3__419piecewise_constructE:
	.zero		1
	.type		_ZN40_INTERNAL_05c37c5e_4_k_cu_c51dc4cc_360134cuda3std3__45__cpo4cendE,@object
	.size		_ZN40_INTERNAL_05c37c5e_4_k_cu_c51dc4cc_360134cuda3std3__45__cpo4cendE,(_ZN40_INTERNAL_05c37c5e_4_k_cu_c51dc4cc_360134cuda3std6ranges3__45__cpo4swapE - _ZN40_INTERNAL_05c37c5e_4_k_cu_c51dc4cc_360134cuda3std3__45__cpo4cendE)
_ZN40_INTERNAL_05c37c5e_4_k_cu_c51dc4cc_360134cuda3std3__45__cpo4cendE:
	.zero		1
	.type		_ZN40_INTERNAL_05c37c5e_4_k_cu_c51dc4cc_360134cuda3std6ranges3__45__cpo4swapE,@object
	.size		_ZN40_INTERNAL_05c37c5e_4_k_cu_c51dc4cc_360134cuda3std6ranges3__45__cpo4swapE,(.L_9 - _ZN40_INTERNAL_05c37c5e_4_k_cu_c51dc4cc_360134cuda3std6ranges3__45__cpo4swapE)
_ZN40_INTERNAL_05c37c5e_4_k_cu_c51dc4cc_360134cuda3std6ranges3__45__cpo4swapE:
	.zero		1
.L_9:


//--------------------- .nv.constant0._ZN7cutlass13device_kernelINS_4gemm6kernel13GemmUniversalIN4cute5tupleIJiiiiEEENS1_10collective13CollectiveMmaINS1_49MainloopSm90TmaGmmaRmemAWarpSpecializedMixedInputILi3ENS5_IJNS4_1CILi1EEESB_SB_EEENS1_32KernelTmaWarpSpecializedPingpongEEENS5_IJNSA_ILi64EEENSA_ILi256EEENSA_ILi128EEEEEENS5_IJNS_12float_e4m3_tEEEENS5_IJlSB_lEEENS_10bfloat16_tESL_NS4_8TiledMMAINS4_8MMA_AtomIJNS4_4SM904GMMA28MMA_64x256x16_F32BF16BF16_RSILNSQ_5MajorE0ELSS_0ELNSQ_7ScaleInE1ELST_1EEEEEENS4_6LayoutISC_NS5_IJNSA_ILi0EEESX_SX_EEEEENS5_IJNS4_10UnderscoreES10_S10_EEEEENS4_13SM90_TMA_LOADENS4_14ComposedLayoutINS4_7SwizzleILi3ELi4ELi3EEENS4_18smem_ptr_flag_bitsILi8EEENSW_INS5_IJNSA_ILi8EEESH_EEENS5_IJSH_SB_EEEEEEENS4_9Copy_AtomIJNS4_39AutoVectorizingCopyWithAssumedAlignmentILi128EEESJ_EEENS4_8identityES13_NS14_IS16_NS17_ILi16EEENSW_INS5_IJS19_SF_EEENS5_IJSF_SB_EEEEEEEvS1I_EENS_8epilogue10collective6detail29Sm90TmaWarpSpecializedAdapterINS1Q_15DefaultEpilogueISJ_SL_SL_NS1P_6thread17LinearCombinationISJ_Li1EffLNS1U_9ScaleType4KindE0ELNS_15FloatRoundStyleE2ESJ_EENS1_15EpilogueDefaultEEEEEvvEEEEvNT_6ParamsE --------------------------
	.section	.nv.constant0._ZN7cutlass13device_kernelINS_4gemm6kernel13GemmUniversalIN4cute5tupleIJiiiiEEENS1_10collective13CollectiveMmaINS1_49MainloopSm90TmaGmmaRmemAWarpSpecializedMixedInputILi3ENS5_IJNS4_1CILi1EEESB_SB_EEENS1_32KernelTmaWarpSpecializedPingpongEEENS5_IJNSA_ILi64EEENSA_ILi256EEENSA_ILi128EEEEEENS5_IJNS_12float_e4m3_tEEEENS5_IJlSB_lEEENS_10bfloat16_tESL_NS4_8TiledMMAINS4_8MMA_AtomIJNS4_4SM904GMMA28MMA_64x256x16_F32BF16BF16_RSILNSQ_5MajorE0ELSS_0ELNSQ_7ScaleInE1ELST_1EEEEEENS4_6LayoutISC_NS5_IJNSA_ILi0EEESX_SX_EEEEENS5_IJNS4_10UnderscoreES10_S10_EEEEENS4_13SM90_TMA_LOADENS4_14ComposedLayoutINS4_7SwizzleILi3ELi4ELi3EEENS4_18smem_ptr_flag_bitsILi8EEENSW_INS5_IJNSA_ILi8EEESH_EEENS5_IJSH_SB_EEEEEEENS4_9Copy_AtomIJNS4_39AutoVectorizingCopyWithAssumedAlignmentILi128EEESJ_EEENS4_8identityES13_NS14_IS16_NS17_ILi16EEENSW_INS5_IJS19_SF_EEENS5_IJSF_SB_EEEEEEEvS1I_EENS_8epilogue10collective6detail29Sm90TmaWarpSpecializedAdapterINS1Q_15DefaultEpilogueISJ_SL_SL_NS1P_6thread17LinearCombinationISJ_Li1EffLNS1U_9ScaleType4KindE0ELNS_15FloatRoundStyleE2ESJ_EENS1_15EpilogueDefaultEEEEEvvEEEEvNT_6ParamsE,"a",@progbits
	.sectionflags	@""
	.align	4
.nv.constant0._ZN7cutlass13device_kernelINS_4gemm6kernel13GemmUniversalIN4cute5tupleIJiiiiEEENS1_10collective13CollectiveMmaINS1_49MainloopSm90TmaGmmaRmemAWarpSpecializedMixedInputILi3ENS5_IJNS4_1CILi1EEESB_SB_EEENS1_32KernelTmaWarpSpecializedPingpongEEENS5_IJNSA_ILi64EEENSA_ILi256EEENSA_ILi128EEEEEENS5_IJNS_12float_e4m3_tEEEENS5_IJlSB_lEEENS_10bfloat16_tESL_NS4_8TiledMMAINS4_8MMA_AtomIJNS4_4SM904GMMA28MMA_64x256x16_F32BF16BF16_RSILNSQ_5MajorE0ELSS_0ELNSQ_7ScaleInE1ELST_1EEEEEENS4_6LayoutISC_NS5_IJNSA_ILi0EEESX_SX_EEEEENS5_IJNS4_10UnderscoreES10_S10_EEEEENS4_13SM90_TMA_LOADENS4_14ComposedLayoutINS4_7SwizzleILi3ELi4ELi3EEENS4_18smem_ptr_flag_bitsILi8EEENSW_INS5_IJNSA_ILi8EEESH_EEENS5_IJSH_SB_EEEEEEENS4_9Copy_AtomIJNS4_39AutoVectorizingCopyWithAssumedAlignmentILi128EEESJ_EEENS4_8identityES13_NS14_IS16_NS17_ILi16EEENSW_INS5_IJS19_SF_EEENS5_IJSF_SB_EEEEEEEvS1I_EENS_8epilogue10collective6detail29Sm90TmaWarpSpecializedAdapterINS1Q_15DefaultEpilogueISJ_SL_SL_NS1P_6thread17LinearCombinationISJ_Li1EffLNS1U_9ScaleType4KindE0ELNS_15FloatRoundStyleE2ESJ_EENS1_15EpilogueDefaultEEEEEvvEEEEvNT_6ParamsE:
	.zero		2176


//--------------------- SYMBOLS --------------------------

	.type		.nv.reservedSmem.offset0,@object
	.size		.nv.reservedSmem.offset0,0x4
	.type		__assertfail,@function
